//
// Generated by NVIDIA NVVM Compiler
//
// Compiler Build ID: CL-36424714
// Cuda compilation tools, release 13.0, V13.0.88
// Based on NVVM 20.0.0
//

.version 9.0
.target sm_100
.address_size 64

	// .globl	coppock_batch_f32

.visible .entry coppock_batch_f32(
	.param .u64 .ptr .align 1 coppock_batch_f32_param_0,
	.param .u64 .ptr .align 1 coppock_batch_f32_param_1,
	.param .u32 coppock_batch_f32_param_2,
	.param .u32 coppock_batch_f32_param_3,
	.param .u64 .ptr .align 1 coppock_batch_f32_param_4,
	.param .u64 .ptr .align 1 coppock_batch_f32_param_5,
	.param .u64 .ptr .align 1 coppock_batch_f32_param_6,
	.param .u32 coppock_batch_f32_param_7,
	.param .u64 .ptr .align 1 coppock_batch_f32_param_8
)
{
	.reg .pred 	%p<11>;
	.reg .b32 	%r<26>;
	.reg .b32 	%f<31>;
	.reg .b64 	%rd<41>;

	ld.param.u64 	%rd8, [coppock_batch_f32_param_0];
	ld.param.u64 	%rd9, [coppock_batch_f32_param_1];
	ld.param.u32 	%r11, [coppock_batch_f32_param_2];
	ld.param.u32 	%r12, [coppock_batch_f32_param_3];
	ld.param.u64 	%rd10, [coppock_batch_f32_param_4];
	ld.param.u64 	%rd11, [coppock_batch_f32_param_5];
	ld.param.u64 	%rd12, [coppock_batch_f32_param_6];
	ld.param.u32 	%r13, [coppock_batch_f32_param_7];
	ld.param.u64 	%rd13, [coppock_batch_f32_param_8];
	mov.u32 	%r14, %ctaid.x;
	mov.u32 	%r15, %ntid.x;
	mov.u32 	%r16, %tid.x;
	mad.lo.s32 	%r1, %r14, %r15, %r16;
	mov.u32 	%r2, %ctaid.y;
	setp.ge.s32 	%p1, %r2, %r13;
	setp.ge.s32 	%p2, %r1, %r11;
	or.pred  	%p3, %p2, %p1;
	@%p3 bra 	$L__BB0_10;
	cvta.to.global.u64 	%rd14, %rd10;
	cvta.to.global.u64 	%rd15, %rd11;
	cvta.to.global.u64 	%rd16, %rd12;
	cvta.to.global.u64 	%rd17, %rd13;
	cvt.u64.u32 	%rd18, %r2;
	mul.wide.u32 	%rd19, %r2, 4;
	add.s64 	%rd20, %rd14, %rd19;
	ld.global.nc.u32 	%r3, [%rd20];
	add.s64 	%rd21, %rd15, %rd19;
	ld.global.nc.u32 	%r4, [%rd21];
	add.s64 	%rd22, %rd16, %rd19;
	ld.global.nc.u32 	%r5, [%rd22];
	max.s32 	%r17, %r3, %r4;
	add.s32 	%r18, %r12, %r17;
	add.s32 	%r19, %r18, %r5;
	add.s32 	%r20, %r19, -1;
	cvt.s64.s32 	%rd23, %r11;
	mul.lo.s64 	%rd24, %rd23, %rd18;
	shl.b64 	%rd25, %rd24, 2;
	add.s64 	%rd1, %rd17, %rd25;
	setp.ge.s32 	%p4, %r1, %r20;
	@%p4 bra 	$L__BB0_3;
	mul.wide.s32 	%rd39, %r1, 4;
	add.s64 	%rd40, %rd1, %rd39;
	mov.b32 	%r23, 2147483647;
	st.global.u32 	[%rd40], %r23;
	bra.uni 	$L__BB0_10;
$L__BB0_3:
	setp.lt.s32 	%p5, %r5, 1;
	mov.f32 	%f29, 0f00000000;
	@%p5 bra 	$L__BB0_8;
	cvta.to.global.u64 	%rd2, %rd9;
	cvta.to.global.u64 	%rd3, %rd8;
	cvt.s64.s32 	%rd4, %r4;
	cvt.s64.s32 	%rd5, %r3;
	sub.s32 	%r24, %r1, %r5;
	mov.f32 	%f29, 0f00000000;
	mov.b32 	%r25, 1;
$L__BB0_5:
	add.s32 	%r9, %r24, 1;
	cvt.s64.s32 	%rd26, %r24;
	mul.wide.s32 	%rd27, %r24, 4;
	add.s64 	%rd28, %rd3, %rd27;
	ld.global.nc.f32 	%f2, [%rd28+4];
	sub.s64 	%rd6, %rd26, %rd5;
	sub.s64 	%rd7, %rd26, %rd4;
	abs.f32 	%f10, %f2;
	setp.nan.f32 	%p6, %f10, %f10;
	mov.f32 	%f30, 0f7FFFFFFF;
	@%p6 bra 	$L__BB0_9;
	shl.b64 	%rd29, %rd7, 2;
	add.s64 	%rd30, %rd3, %rd29;
	shl.b64 	%rd31, %rd6, 2;
	add.s64 	%rd32, %rd3, %rd31;
	ld.global.nc.f32 	%f12, [%rd30+4];
	ld.global.nc.f32 	%f13, [%rd32+4];
	abs.f32 	%f14, %f13;
	setp.nan.f32 	%p7, %f14, %f14;
	abs.f32 	%f15, %f12;
	setp.nan.f32 	%p8, %f15, %f15;
	or.pred  	%p9, %p7, %p8;
	@%p9 bra 	$L__BB0_9;
	add.s64 	%rd34, %rd2, %rd31;
	ld.global.nc.f32 	%f17, [%rd34+4];
	add.s64 	%rd36, %rd2, %rd29;
	ld.global.nc.f32 	%f18, [%rd36+4];
	add.f32 	%f19, %f17, %f18;
	fma.rn.f32 	%f20, %f2, %f19, 0fC0000000;
	mul.f32 	%f21, %f20, 0f42C80000;
	cvt.rn.f32.u32 	%f22, %r25;
	fma.rn.f32 	%f29, %f21, %f22, %f29;
	add.s32 	%r25, %r25, 1;
	setp.lt.s32 	%p10, %r9, %r1;
	mov.u32 	%r24, %r9;
	@%p10 bra 	$L__BB0_5;
$L__BB0_8:
	add.s32 	%r22, %r5, 1;
	cvt.rn.f32.s32 	%f23, %r22;
	cvt.rn.f32.s32 	%f24, %r5;
	mul.f32 	%f25, %f24, 0f3F000000;
	mul.f32 	%f26, %f25, %f23;
	div.rn.f32 	%f30, %f29, %f26;
$L__BB0_9:
	mul.wide.s32 	%rd37, %r1, 4;
	add.s64 	%rd38, %rd1, %rd37;
	st.global.f32 	[%rd38], %f30;
$L__BB0_10:
	ret;

}
	// .globl	coppock_many_series_one_param_f32
.visible .entry coppock_many_series_one_param_f32(
	.param .u64 .ptr .align 1 coppock_many_series_one_param_f32_param_0,
	.param .u64 .ptr .align 1 coppock_many_series_one_param_f32_param_1,
	.param .u64 .ptr .align 1 coppock_many_series_one_param_f32_param_2,
	.param .u32 coppock_many_series_one_param_f32_param_3,
	.param .u32 coppock_many_series_one_param_f32_param_4,
	.param .u32 coppock_many_series_one_param_f32_param_5,
	.param .u32 coppock_many_series_one_param_f32_param_6,
	.param .u32 coppock_many_series_one_param_f32_param_7,
	.param .u64 .ptr .align 1 coppock_many_series_one_param_f32_param_8
)
{
	.reg .pred 	%p<20>;
	.reg .b32 	%r<49>;
	.reg .b32 	%f<37>;
	.reg .b64 	%rd<53>;

	ld.param.u64 	%rd19, [coppock_many_series_one_param_f32_param_0];
	ld.param.u64 	%rd20, [coppock_many_series_one_param_f32_param_1];
	ld.param.u64 	%rd21, [coppock_many_series_one_param_f32_param_2];
	ld.param.u32 	%r20, [coppock_many_series_one_param_f32_param_3];
	ld.param.u32 	%r21, [coppock_many_series_one_param_f32_param_4];
	ld.param.u32 	%r22, [coppock_many_series_one_param_f32_param_5];
	ld.param.u32 	%r23, [coppock_many_series_one_param_f32_param_6];
	ld.param.u32 	%r24, [coppock_many_series_one_param_f32_param_7];
	ld.param.u64 	%rd22, [coppock_many_series_one_param_f32_param_8];
	cvta.to.global.u64 	%rd1, %rd22;
	mov.u32 	%r25, %ctaid.x;
	mov.u32 	%r26, %ntid.x;
	mov.u32 	%r27, %tid.x;
	mad.lo.s32 	%r1, %r25, %r26, %r27;
	setp.ge.s32 	%p1, %r1, %r20;
	@%p1 bra 	$L__BB1_17;
	cvta.to.global.u64 	%rd23, %rd21;
	cvt.s64.s32 	%rd2, %r1;
	mul.wide.s32 	%rd24, %r1, 4;
	add.s64 	%rd25, %rd23, %rd24;
	ld.global.nc.u32 	%r28, [%rd25];
	max.s32 	%r29, %r22, %r23;
	add.s32 	%r30, %r24, %r29;
	add.s32 	%r31, %r30, %r28;
	add.s32 	%r2, %r31, -1;
	cvt.rn.f32.s32 	%f9, %r24;
	mul.f32 	%f10, %f9, 0f3F000000;
	add.s32 	%r32, %r24, 1;
	cvt.rn.f32.s32 	%f11, %r32;
	mul.f32 	%f1, %f10, %f11;
	setp.lt.s32 	%p2, %r21, 1;
	@%p2 bra 	$L__BB1_17;
	cvt.s64.s32 	%rd3, %r20;
	setp.lt.s32 	%p3, %r24, 1;
	@%p3 bra 	$L__BB1_11;
	cvta.to.global.u64 	%rd4, %rd20;
	cvta.to.global.u64 	%rd5, %rd19;
	mov.b32 	%r42, 0;
$L__BB1_4:
	setp.lt.s32 	%p13, %r42, %r2;
	mov.f32 	%f36, 0f7FFFFFFF;
	@%p13 bra 	$L__BB1_10;
	sub.s32 	%r43, %r42, %r24;
	mov.f32 	%f35, 0f00000000;
	mov.b32 	%r44, 1;
$L__BB1_6:
	add.s32 	%r43, %r43, 1;
	sub.s32 	%r40, %r43, %r22;
	sub.s32 	%r41, %r43, %r23;
	cvt.s64.s32 	%rd33, %r43;
	mad.lo.s64 	%rd34, %rd33, %rd3, %rd2;
	cvt.s64.s32 	%rd35, %r40;
	mad.lo.s64 	%rd6, %rd35, %rd3, %rd2;
	cvt.s64.s32 	%rd36, %r41;
	mad.lo.s64 	%rd7, %rd36, %rd3, %rd2;
	shl.b64 	%rd37, %rd34, 2;
	add.s64 	%rd38, %rd5, %rd37;
	ld.global.nc.f32 	%f3, [%rd38];
	abs.f32 	%f22, %f3;
	setp.nan.f32 	%p14, %f22, %f22;
	@%p14 bra 	$L__BB1_10;
	shl.b64 	%rd39, %rd7, 2;
	add.s64 	%rd40, %rd5, %rd39;
	ld.global.nc.f32 	%f24, [%rd40];
	shl.b64 	%rd41, %rd6, 2;
	add.s64 	%rd42, %rd5, %rd41;
	ld.global.nc.f32 	%f25, [%rd42];
	abs.f32 	%f26, %f25;
	setp.nan.f32 	%p15, %f26, %f26;
	abs.f32 	%f27, %f24;
	setp.nan.f32 	%p16, %f27, %f27;
	or.pred  	%p17, %p15, %p16;
	@%p17 bra 	$L__BB1_10;
	add.s64 	%rd44, %rd4, %rd41;
	ld.global.nc.f32 	%f29, [%rd44];
	add.s64 	%rd46, %rd4, %rd39;
	ld.global.nc.f32 	%f30, [%rd46];
	add.f32 	%f31, %f29, %f30;
	fma.rn.f32 	%f32, %f3, %f31, 0fC0000000;
	mul.f32 	%f33, %f32, 0f42C80000;
	cvt.rn.f32.u32 	%f34, %r44;
	fma.rn.f32 	%f35, %f33, %f34, %f35;
	add.s32 	%r44, %r44, 1;
	setp.lt.s32 	%p18, %r43, %r42;
	@%p18 bra 	$L__BB1_6;
	div.rn.f32 	%f36, %f35, %f1;
$L__BB1_10:
	cvt.u64.u32 	%rd47, %r42;
	mad.lo.s64 	%rd48, %rd47, %rd3, %rd2;
	shl.b64 	%rd49, %rd48, 2;
	add.s64 	%rd50, %rd1, %rd49;
	st.global.f32 	[%rd50], %f36;
	add.s32 	%r42, %r42, 1;
	setp.eq.s32 	%p19, %r42, %r21;
	@%p19 bra 	$L__BB1_17;
	bra.uni 	$L__BB1_4;
$L__BB1_11:
	and.b32  	%r10, %r21, 3;
	setp.lt.u32 	%p4, %r21, 4;
	mov.b32 	%r48, 0;
	@%p4 bra 	$L__BB1_14;
	and.b32  	%r48, %r21, 2147483644;
	mov.f32 	%f12, 0f00000000;
	div.rn.f32 	%f7, %f12, %f1;
	shl.b64 	%rd8, %rd3, 2;
	shl.b64 	%rd26, %rd2, 2;
	add.s64 	%rd51, %rd1, %rd26;
	shl.b64 	%rd10, %rd3, 4;
	shl.b64 	%rd11, %rd3, 3;
	mul.lo.s64 	%rd12, %rd3, 12;
	mov.b32 	%r45, 0;
$L__BB1_13:
	setp.lt.s32 	%p5, %r45, %r2;
	selp.f32 	%f13, 0f7FFFFFFF, %f7, %p5;
	st.global.f32 	[%rd51], %f13;
	add.s64 	%rd27, %rd51, %rd8;
	add.s32 	%r35, %r45, 1;
	setp.lt.s32 	%p6, %r35, %r2;
	selp.f32 	%f14, 0f7FFFFFFF, %f7, %p6;
	st.global.f32 	[%rd27], %f14;
	add.s64 	%rd28, %rd51, %rd11;
	add.s32 	%r36, %r45, 2;
	setp.lt.s32 	%p7, %r36, %r2;
	selp.f32 	%f15, 0f7FFFFFFF, %f7, %p7;
	st.global.f32 	[%rd28], %f15;
	add.s64 	%rd29, %rd51, %rd12;
	add.s32 	%r37, %r45, 3;
	setp.lt.s32 	%p8, %r37, %r2;
	selp.f32 	%f16, 0f7FFFFFFF, %f7, %p8;
	st.global.f32 	[%rd29], %f16;
	add.s64 	%rd51, %rd51, %rd10;
	add.s32 	%r45, %r45, 4;
	setp.ne.s32 	%p9, %r45, %r48;
	@%p9 bra 	$L__BB1_13;
$L__BB1_14:
	setp.eq.s32 	%p10, %r10, 0;
	@%p10 bra 	$L__BB1_17;
	mov.f32 	%f17, 0f00000000;
	div.rn.f32 	%f8, %f17, %f1;
	cvt.u64.u32 	%rd30, %r48;
	mad.lo.s64 	%rd31, %rd3, %rd30, %rd2;
	shl.b64 	%rd32, %rd31, 2;
	add.s64 	%rd52, %rd1, %rd32;
	shl.b64 	%rd16, %rd3, 2;
	neg.s32 	%r47, %r10;
$L__BB1_16:
	.pragma "nounroll";
	setp.lt.s32 	%p11, %r48, %r2;
	selp.f32 	%f18, 0f7FFFFFFF, %f8, %p11;
	st.global.f32 	[%rd52], %f18;
	add.s32 	%r48, %r48, 1;
	add.s64 	%rd52, %rd52, %rd16;
	add.s32 	%r47, %r47, 1;
	setp.ne.s32 	%p12, %r47, 0;
	@%p12 bra 	$L__BB1_16;
$L__BB1_17:
	ret;

}


// ===== COMPILED SASS (sm_100) =====

	.target	sm_100

	.elftype	@"ET_EXEC"


//--------------------- .note.nv.tkinfo           --------------------------
	.section	.note.nv.tkinfo,"",@"SHT_NOTE"
	.sectionflags	@"SHF_NOTE_NV_TKINFO"
	.tkinfo
        /*0018*/ 	.word	0x00000002
        /*0030*/ 	.string	""
        /*0030*/ 	.string	"ptxas"
        /*0030*/ 	.string	"Cuda compilation tools, release 13.0, V13.0.88"
        /*0030*/ 	.string	"Build cuda_13.0.r13.0/compiler.36424714_0"
        /*0030*/ 	.string	"-arch sm_100 -m 64 "



//--------------------- .note.nv.cuinfo           --------------------------
	.section	.note.nv.cuinfo,"",@"SHT_NOTE"
	.sectionflags	@"SHF_NOTE_NV_CUINFO"
        /*0018*/ 	.short	0x0002
        /*001a*/ 	.short	0x0064
        /*001c*/ 	.short	0x0082
	.zero		2


//--------------------- .nv.info                  --------------------------
	.section	.nv.info,"",@"SHT_CUDA_INFO"
	.align	4


	//----- nvinfo : EIATTR_REGCOUNT
	.align		4
        /*0000*/ 	.byte	0x04, 0x2f
        /*0002*/ 	.short	(.L_1 - .L_0)
	.align		4
.L_0:
        /*0004*/ 	.word	index@(coppock_batch_f32)
        /*0008*/ 	.word	0x0000001a


	//----- nvinfo : EIATTR_FRAME_SIZE
	.align		4
.L_1:
        /*000c*/ 	.byte	0x04, 0x11
        /*000e*/ 	.short	(.L_3 - .L_2)
	.align		4
.L_2:
        /*0010*/ 	.word	index@($__internal_1_$__cuda_sm3x_div_rn_noftz_f32_slowpath)
        /*0014*/ 	.word	0x00000000


	//----- nvinfo : EIATTR_FRAME_SIZE
	.align		4
.L_3:
        /*0018*/ 	.byte	0x04, 0x11
        /*001a*/ 	.short	(.L_5 - .L_4)
	.align		4
.L_4:
        /*001c*/ 	.word	index@(coppock_batch_f32)
        /*0020*/ 	.word	0x00000000


	//----- nvinfo : EIATTR_REGCOUNT
	.align		4
.L_5:
        /*0024*/ 	.byte	0x04, 0x2f
        /*0026*/ 	.short	(.L_7 - .L_6)
	.align		4
.L_6:
        /*0028*/ 	.word	index@(coppock_many_series_one_param_f32)
        /*002c*/ 	.word	0x0000001a


	//----- nvinfo : EIATTR_FRAME_SIZE
	.align		4
.L_7:
        /*0030*/ 	.byte	0x04, 0x11
        /*0032*/ 	.short	(.L_9 - .L_8)
	.align		4
.L_8:
        /*0034*/ 	.word	index@($__internal_0_$__cuda_sm3x_div_rn_noftz_f32_slowpath)
        /*0038*/ 	.word	0x00000000


	//----- nvinfo : EIATTR_FRAME_SIZE
	.align		4
.L_9:
        /*003c*/ 	.byte	0x04, 0x11
        /*003e*/ 	.short	(.L_11 - .L_10)
	.align		4
.L_10:
        /*0040*/ 	.word	index@(coppock_many_series_one_param_f32)
        /*0044*/ 	.word	0x00000000


	//----- nvinfo : EIATTR_MIN_STACK_SIZE
	.align		4
.L_11:
        /*0048*/ 	.byte	0x04, 0x12
        /*004a*/ 	.short	(.L_13 - .L_12)
	.align		4
.L_12:
        /*004c*/ 	.word	index@(coppock_many_series_one_param_f32)
        /*0050*/ 	.word	0x00000000


	//----- nvinfo : EIATTR_MIN_STACK_SIZE
	.align		4
.L_13:
        /*0054*/ 	.byte	0x04, 0x12
        /*0056*/ 	.short	(.L_15 - .L_14)
	.align		4
.L_14:
        /*0058*/ 	.word	index@(coppock_batch_f32)
        /*005c*/ 	.word	0x00000000
.L_15:


//--------------------- .nv.compat                --------------------------
	.section	.nv.compat,"",@"SHT_CUDA_COMPAT_INFO"
	.align	4
        /*0000*/ 	.byte	0x02, 0x09, 0x00, 0x00, 0x02, 0x02, 0x01, 0x00, 0x02, 0x05, 0x05, 0x00, 0x03, 0x07, 0x01, 0x01
        /*0010*/ 	.byte	0x02, 0x03, 0x00, 0x00, 0x02, 0x06, 0x01, 0x00, 0x04, 0x0b, 0x08, 0x00, 0x01, 0x00, 0x00, 0x00
        /*0020*/ 	.byte	0x00, 0x00, 0x00, 0x00


//--------------------- .nv.info.coppock_many_series_one_param_f32 --------------------------
	.section	.nv.info.coppock_many_series_one_param_f32,"",@"SHT_CUDA_INFO"
	.sectionflags	@""
	.align	4


	//----- nvinfo : EIATTR_CUDA_API_VERSION
	.align		4
        /*0000*/ 	.byte	0x04, 0x37
        /*0002*/ 	.short	(.L_17 - .L_16)
.L_16:
        /*0004*/ 	.word	0x00000082


	//----- nvinfo : EIATTR_KPARAM_INFO
	.align		4
.L_17:
        /*0008*/ 	.byte	0x04, 0x17
        /*000a*/ 	.short	(.L_19 - .L_18)
.L_18:
        /*000c*/ 	.word	0x00000000
        /*0010*/ 	.short	0x0008
        /*0012*/ 	.short	0x0030
        /*0014*/ 	.byte	0x00, 0xf5, 0x21, 0x00


	//----- nvinfo : EIATTR_KPARAM_INFO
	.align		4
.L_19:
        /*0018*/ 	.byte	0x04, 0x17
        /*001a*/ 	.short	(.L_21 - .L_20)
.L_20:
        /*001c*/ 	.word	0x00000000
        /*0020*/ 	.short	0x0007
        /*0022*/ 	.short	0x0028
        /*0024*/ 	.byte	0x00, 0xf0, 0x11, 0x00


	//----- nvinfo : EIATTR_KPARAM_INFO
	.align		4
.L_21:
        /*0028*/ 	.byte	0x04, 0x17
        /*002a*/ 	.short	(.L_23 - .L_22)
.L_22:
        /*002c*/ 	.word	0x00000000
        /*0030*/ 	.short	0x0006
        /*0032*/ 	.short	0x0024
        /*0034*/ 	.byte	0x00, 0xf0, 0x11, 0x00


	//----- nvinfo : EIATTR_KPARAM_INFO
	.align		4
.L_23:
        /*0038*/ 	.byte	0x04, 0x17
        /*003a*/ 	.short	(.L_25 - .L_24)
.L_24:
        /*003c*/ 	.word	0x00000000
        /*0040*/ 	.short	0x0005
        /*0042*/ 	.short	0x0020
        /*0044*/ 	.byte	0x00, 0xf0, 0x11, 0x00


	//----- nvinfo : EIATTR_KPARAM_INFO
	.align		4
.L_25:
        /*0048*/ 	.byte	0x04, 0x17
        /*004a*/ 	.short	(.L_27 - .L_26)
.L_26:
        /*004c*/ 	.word	0x00000000
        /*0050*/ 	.short	0x0004
        /*0052*/ 	.short	0x001c
        /*0054*/ 	.byte	0x00, 0xf0, 0x11, 0x00


	//----- nvinfo : EIATTR_KPARAM_INFO
	.align		4
.L_27:
        /*0058*/ 	.byte	0x04, 0x17
        /*005a*/ 	.short	(.L_29 - .L_28)
.L_28:
        /*005c*/ 	.word	0x00000000
        /*0060*/ 	.short	0x0003
        /*0062*/ 	.short	0x0018
        /*0064*/ 	.byte	0x00, 0xf0, 0x11, 0x00


	//----- nvinfo : EIATTR_KPARAM_INFO
	.align		4
.L_29:
        /*0068*/ 	.byte	0x04, 0x17
        /*006a*/ 	.short	(.L_31 - .L_30)
.L_30:
        /*006c*/ 	.word	0x00000000
        /*0070*/ 	.short	0x0002
        /*0072*/ 	.short	0x0010
        /*0074*/ 	.byte	0x00, 0xf5, 0x21, 0x00


	//----- nvinfo : EIATTR_KPARAM_INFO
	.align		4
.L_31:
        /*0078*/ 	.byte	0x04, 0x17
        /*007a*/ 	.short	(.L_33 - .L_32)
.L_32:
        /*007c*/ 	.word	0x00000000
        /*0080*/ 	.short	0x0001
        /*0082*/ 	.short	0x0008
        /*0084*/ 	.byte	0x00, 0xf5, 0x21, 0x00


	//----- nvinfo : EIATTR_KPARAM_INFO
	.align		4
.L_33:
        /*0088*/ 	.byte	0x04, 0x17
        /*008a*/ 	.short	(.L_35 - .L_34)
.L_34:
        /*008c*/ 	.word	0x00000000
        /*0090*/ 	.short	0x0000
        /*0092*/ 	.short	0x0000
        /*0094*/ 	.byte	0x00, 0xf5, 0x21, 0x00


	//----- nvinfo : EIATTR_SPARSE_MMA_MASK
	.align		4
.L_35:
        /*0098*/ 	.byte	0x03, 0x50
        /*009a*/ 	.short	0x0000


	//----- nvinfo : EIATTR_MAXREG_COUNT
	.align		4
        /*009c*/ 	.byte	0x03, 0x1b
        /*009e*/ 	.short	0x00ff


	//----- nvinfo : EIATTR_MERCURY_ISA_VERSION
	.align		4
        /*00a0*/ 	.byte	0x03, 0x5f
        /*00a2*/ 	.short	0x0101


	//----- nvinfo : EIATTR_VRC_CTA_INIT_COUNT
	.align		4
        /*00a4*/ 	.byte	0x02, 0x4a
	.zero		1
	.zero		1


	//----- nvinfo : EIATTR_EXIT_INSTR_OFFSETS
	.align		4
        /*00a8*/ 	.byte	0x04, 0x1c
        /*00aa*/ 	.short	(.L_37 - .L_36)


	//   ....[0]....
.L_36:
        /*00ac*/ 	.word	0x00000070


	//   ....[1]....
        /*00b0*/ 	.word	0x00000130


	//   ....[2]....
        /*00b4*/ 	.word	0x000007c0


	//   ....[3]....
        /*00b8*/ 	.word	0x00000b40


	//   ....[4]....
        /*00bc*/ 	.word	0x00000d40


	//----- nvinfo : EIATTR_CRS_STACK_SIZE
	.align		4
.L_37:
        /*00c0*/ 	.byte	0x04, 0x1e
        /*00c2*/ 	.short	(.L_39 - .L_38)
.L_38:
        /*00c4*/ 	.word	0x00000000


	//----- nvinfo : EIATTR_CBANK_PARAM_SIZE
	.align		4
.L_39:
        /*00c8*/ 	.byte	0x03, 0x19
        /*00ca*/ 	.short	0x0038


	//----- nvinfo : EIATTR_PARAM_CBANK
	.align		4
        /*00cc*/ 	.byte	0x04, 0x0a
        /*00ce*/ 	.short	(.L_41 - .L_40)
	.align		4
.L_40:
        /*00d0*/ 	.word	index@(.nv.constant0.coppock_many_series_one_param_f32)
        /*00d4*/ 	.short	0x0380
        /*00d6*/ 	.short	0x0038


	//----- nvinfo : EIATTR_SW_WAR
	.align		4
.L_41:
        /*00d8*/ 	.byte	0x04, 0x36
        /*00da*/ 	.short	(.L_43 - .L_42)
.L_42:
        /*00dc*/ 	.word	0x00000008
.L_43:


//--------------------- .nv.info.coppock_batch_f32 --------------------------
	.section	.nv.info.coppock_batch_f32,"",@"SHT_CUDA_INFO"
	.sectionflags	@""
	.align	4


	//----- nvinfo : EIATTR_CUDA_API_VERSION
	.align		4
        /*0000*/ 	.byte	0x04, 0x37
        /*0002*/ 	.short	(.L_45 - .L_44)
.L_44:
        /*0004*/ 	.word	0x00000082


	//----- nvinfo : EIATTR_KPARAM_INFO
	.align		4
.L_45:
        /*0008*/ 	.byte	0x04, 0x17
        /*000a*/ 	.short	(.L_47 - .L_46)
.L_46:
        /*000c*/ 	.word	0x00000000
        /*0010*/ 	.short	0x0008
        /*0012*/ 	.short	0x0038
        /*0014*/ 	.byte	0x00, 0xf5, 0x21, 0x00


	//----- nvinfo : EIATTR_KPARAM_INFO
	.align		4
.L_47:
        /*0018*/ 	.byte	0x04, 0x17
        /*001a*/ 	.short	(.L_49 - .L_48)
.L_48:
        /*001c*/ 	.word	0x00000000
        /*0020*/ 	.short	0x0007
        /*0022*/ 	.short	0x0030
        /*0024*/ 	.byte	0x00, 0xf0, 0x11, 0x00


	//----- nvinfo : EIATTR_KPARAM_INFO
	.align		4
.L_49:
        /*0028*/ 	.byte	0x04, 0x17
        /*002a*/ 	.short	(.L_51 - .L_50)
.L_50:
        /*002c*/ 	.word	0x00000000
        /*0030*/ 	.short	0x0006
        /*0032*/ 	.short	0x0028
        /*0034*/ 	.byte	0x00, 0xf5, 0x21, 0x00


	//----- nvinfo : EIATTR_KPARAM_INFO
	.align		4
.L_51:
        /*0038*/ 	.byte	0x04, 0x17
        /*003a*/ 	.short	(.L_53 - .L_52)
.L_52:
        /*003c*/ 	.word	0x00000000
        /*0040*/ 	.short	0x0005
        /*0042*/ 	.short	0x0020
        /*0044*/ 	.byte	0x00, 0xf5, 0x21, 0x00


	//----- nvinfo : EIATTR_KPARAM_INFO
	.align		4
.L_53:
        /*0048*/ 	.byte	0x04, 0x17
        /*004a*/ 	.short	(.L_55 - .L_54)
.L_54:
        /*004c*/ 	.word	0x00000000
        /*0050*/ 	.short	0x0004
        /*0052*/ 	.short	0x0018
        /*0054*/ 	.byte	0x00, 0xf5, 0x21, 0x00


	//----- nvinfo : EIATTR_KPARAM_INFO
	.align		4
.L_55:
        /*0058*/ 	.byte	0x04, 0x17
        /*005a*/ 	.short	(.L_57 - .L_56)
.L_56:
        /*005c*/ 	.word	0x00000000
        /*0060*/ 	.short	0x0003
        /*0062*/ 	.short	0x0014
        /*0064*/ 	.byte	0x00, 0xf0, 0x11, 0x00


	//----- nvinfo : EIATTR_KPARAM_INFO
	.align		4
.L_57:
        /*0068*/ 	.byte	0x04, 0x17
        /*006a*/ 	.short	(.L_59 - .L_58)
.L_58:
        /*006c*/ 	.word	0x00000000
        /*0070*/ 	.short	0x0002
        /*0072*/ 	.short	0x0010
        /*0074*/ 	.byte	0x00, 0xf0, 0x11, 0x00


	//----- nvinfo : EIATTR_KPARAM_INFO
	.align		4
.L_59:
        /*0078*/ 	.byte	0x04, 0x17
        /*007a*/ 	.short	(.L_61 - .L_60)
.L_60:
        /*007c*/ 	.word	0x00000000
        /*0080*/ 	.short	0x0001
        /*0082*/ 	.short	0x0008
        /*0084*/ 	.byte	0x00, 0xf5, 0x21, 0x00


	//----- nvinfo : EIATTR_KPARAM_INFO
	.align		4
.L_61:
        /*0088*/ 	.byte	0x04, 0x17
        /*008a*/ 	.short	(.L_63 - .L_62)
.L_62:
        /*008c*/ 	.word	0x00000000
        /*0090*/ 	.short	0x0000
        /*0092*/ 	.short	0x0000
        /*0094*/ 	.byte	0x00, 0xf5, 0x21, 0x00


	//----- nvinfo : EIATTR_SPARSE_MMA_MASK
	.align		4
.L_63:
        /*0098*/ 	.byte	0x03, 0x50
        /*009a*/ 	.short	0x0000


	//----- nvinfo : EIATTR_MAXREG_COUNT
	.align		4
        /*009c*/ 	.byte	0x03, 0x1b
        /*009e*/ 	.short	0x00ff


	//----- nvinfo : EIATTR_MERCURY_ISA_VERSION
	.align		4
        /*00a0*/ 	.byte	0x03, 0x5f
        /*00a2*/ 	.short	0x0101


	//----- nvinfo : EIATTR_VRC_CTA_INIT_COUNT
	.align		4
        /*00a4*/ 	.byte	0x02, 0x4a
	.zero		1
	.zero		1


	//----- nvinfo : EIATTR_EXIT_INSTR_OFFSETS
	.align		4
        /*00a8*/ 	.byte	0x04, 0x1c
        /*00aa*/ 	.short	(.L_65 - .L_64)


	//   ....[0]....
.L_64:
        /*00ac*/ 	.word	0x000000a0


	//   ....[1]....
        /*00b0*/ 	.word	0x00000240


	//   ....[2]....
        /*00b4*/ 	.word	0x000006d0


	//----- nvinfo : EIATTR_CRS_STACK_SIZE
	.align		4
.L_65:
        /*00b8*/ 	.byte	0x04, 0x1e
        /*00ba*/ 	.short	(.L_67 - .L_66)
.L_66:
        /*00bc*/ 	.word	0x00000000


	//----- nvinfo : EIATTR_CBANK_PARAM_SIZE
	.align		4
.L_67:
        /*00c0*/ 	.byte	0x03, 0x19
        /*00c2*/ 	.short	0x0040


	//----- nvinfo : EIATTR_PARAM_CBANK
	.align		4
        /*00c4*/ 	.byte	0x04, 0x0a
        /*00c6*/ 	.short	(.L_69 - .L_68)
	.align		4
.L_68:
        /*00c8*/ 	.word	index@(.nv.constant0.coppock_batch_f32)
        /*00cc*/ 	.short	0x0380
        /*00ce*/ 	.short	0x0040


	//----- nvinfo : EIATTR_SW_WAR
	.align		4
.L_69:
        /*00d0*/ 	.byte	0x04, 0x36
        /*00d2*/ 	.short	(.L_71 - .L_70)
.L_70:
        /*00d4*/ 	.word	0x00000008
.L_71:


//--------------------- .nv.callgraph             --------------------------
	.section	.nv.callgraph,"",@"SHT_CUDA_CALLGRAPH"
	.align	4
	.sectionentsize	8
	.align		4
        /*0000*/ 	.word	0x00000000
	.align		4
        /*0004*/ 	.word	0xffffffff
	.align		4
        /*0008*/ 	.word	0x00000000
	.align		4
        /*000c*/ 	.word	0xfffffffe
	.align		4
        /*0010*/ 	.word	0x00000000
	.align		4
        /*0014*/ 	.word	0xfffffffd
	.align		4
        /*0018*/ 	.word	0x00000000
	.align		4
        /*001c*/ 	.word	0xfffffffc


//--------------------- .text.coppock_many_series_one_param_f32 --------------------------
	.section	.text.coppock_many_series_one_param_f32,"ax",@progbits
	.align	128
        .global         coppock_many_series_one_param_f32
        .type           coppock_many_series_one_param_f32,@function
        .size           coppock_many_series_one_param_f32,(.L_x_41 - coppock_many_series_one_param_f32)
        .other          coppock_many_series_one_param_f32,@"STO_CUDA_ENTRY STV_DEFAULT"
coppock_many_series_one_param_f32:
.text.coppock_many_series_one_param_f32:
[----:B------:R-:W-:Y:S01]  /*0000*/  LDC R1, c[0x0][0x37c] ;  /* 0x0000df00ff017b82 */ /* 0x000fe20000000800 */
[----:B------:R-:W0:Y:S07]  /*0010*/  S2R R5, SR_TID.X ;  /* 0x0000000000057919 */ /* 0x000e2e0000002100 */
[----:B------:R-:W0:Y:S08]  /*0020*/  S2UR UR4, SR_CTAID.X ;  /* 0x00000000000479c3 */ /* 0x000e300000002500 */
[----:B------:R-:W0:Y:S08]  /*0030*/  LDC R4, c[0x0][0x360] ;  /* 0x0000d800ff047b82 */ /* 0x000e300000000800 */
[----:B------:R-:W1:Y:S01]  /*0040*/  LDC R7, c[0x0][0x398] ;  /* 0x0000e600ff077b82 */ /* 0x000e620000000800 */
[----:B0-----:R-:W-:-:S05]  /*0050*/  IMAD R4, R4, UR4, R5 ;  /* 0x0000000404047c24 */ /* 0x001fca000f8e0205 */
[----:B-1----:R-:W-:-:S13]  /*0060*/  ISETP.GE.AND P0, PT, R4, R7, PT ;  /* 0x000000070400720c */ /* 0x002fda0003f06270 */
[----:B------:R-:W-:Y:S05]  /*0070*/  @P0 EXIT ;  /* 0x000000000000094d */ /* 0x000fea0003800000 */
[----:B------:R-:W0:Y:S01]  /*0080*/  LDC.64 R2, c[0x0][0x390] ;  /* 0x0000e400ff027b82 */ /* 0x000e220000000a00 */
[----:B------:R-:W1:Y:S01]  /*0090*/  LDCU.64 UR8, c[0x0][0x358] ;  /* 0x00006b00ff0877ac */ /* 0x000e620008000a00 */
[----:B------:R-:W2:Y:S06]  /*00a0*/  LDCU.64 UR4, c[0x0][0x3a0] ;  /* 0x00007400ff0477ac */ /* 0x000eac0008000a00 */
[----:B------:R-:W3:Y:S08]  /*00b0*/  LDC R10, c[0x0][0x39c] ;  /* 0x0000e700ff0a7b82 */ /* 0x000ef00000000800 */
[----:B------:R-:W4:Y:S01]  /*00c0*/  LDC R9, c[0x0][0x3a8] ;  /* 0x0000ea00ff097b82 */ /* 0x000f220000000800 */
[----:B0-----:R-:W-:-:S06]  /*00d0*/  IMAD.WIDE R2, R4, 0x4, R2 ;  /* 0x0000000404027825 */ /* 0x001fcc00078e0202 */
[----:B-1----:R-:W4:Y:S01]  /*00e0*/  LDG.E.CONSTANT R2, desc[UR8][R2.64] ;  /* 0x0000000802027981 */ /* 0x002f22000c1e9900 */
[----:B--2---:R-:W-:Y:S01]  /*00f0*/  UISETP.LT.AND UP0, UPT, UR4, UR5, UPT ;  /* 0x000000050400728c */ /* 0x004fe2000bf01270 */
[----:B---3--:R-:W-:-:S03]  /*0100*/  ISETP.GE.AND P0, PT, R10, 0x1, PT ;  /* 0x000000010a00780c */ /* 0x008fc60003f06270 */
[----:B------:R-:W-:-:S06]  /*0110*/  USEL UR4, UR4, UR5, !UP0 ;  /* 0x0000000504047287 */ /* 0x000fcc000c000000 */
[----:B----4-:R-:W-:-:S04]  /*0120*/  IADD3 R0, PT, PT, R2, UR4, R9 ;  /* 0x0000000402007c10 */ /* 0x010fc8000fffe009 */
[----:B------:R-:W-:Y:S05]  /*0130*/  @!P0 EXIT ;  /* 0x000000000000894d */ /* 0x000fea0003800000 */
[C---:B------:R-:W-:Y:S01]  /*0140*/  ISETP.GE.AND P0, PT, R9.reuse, 0x1, PT ;  /* 0x000000010900780c */ /* 0x040fe20003f06270 */
[----:B------:R-:W-:Y:S01]  /*0150*/  VIADD R3, R9, 0x1 ;  /* 0x0000000109037836 */ /* 0x000fe20000000000 */
[----:B------:R-:W-:Y:S02]  /*0160*/  I2FP.F32.S32 R2, R9 ;  /* 0x0000000900027245 */ /* 0x000fe40000201400 */
[----:B------:R-:W-:Y:S02]  /*0170*/  SHF.R.S32.HI R5, RZ, 0x1f, R4 ;  /* 0x0000001fff057819 */ /* 0x000fe40000011404 */
[----:B------:R-:W-:Y:S01]  /*0180*/  I2FP.F32.S32 R6, R3 ;  /* 0x0000000300067245 */ /* 0x000fe20000201400 */
[----:B------:R-:W-:Y:S01]  /*0190*/  FMUL R3, R2, 0.5 ;  /* 0x3f00000002037820 */ /* 0x000fe20000400000 */
[----:B------:R-:W-:-:S03]  /*01a0*/  VIADD R2, R0, 0xffffffff ;  /* 0xffffffff00027836 */ /* 0x000fc60000000000 */
[----:B------:R-:W-:Y:S01]  /*01b0*/  FMUL R3, R3, R6 ;  /* 0x0000000603037220 */ /* 0x000fe20000400000 */
[----:B------:R-:W-:Y:S01]  /*01c0*/  SHF.R.S32.HI R6, RZ, 0x1f, R7 ;  /* 0x0000001fff067819 */ /* 0x000fe20000011407 */
[----:B------:R-:W-:Y:S06]  /*01d0*/  @!P0 BRA `(.L_x_0) ;  /* 0x0000000400848947 */ /* 0x000fec0003800000 */
[----:B------:R-:W-:-:S05]  /*01e0*/  UMOV UR4, URZ ;  /* 0x000000ff00047c82 */ /* 0x000fca0008000000 */
.L_x_6:
[----:B------:R-:W-:Y:S01]  /*01f0*/  ISETP.LE.AND P0, PT, R2, UR4, PT ;  /* 0x0000000402007c0c */ /* 0x000fe2000bf03270 */
[----:B0-----:R-:W0:Y:S01]  /*0200*/  LDCU UR14, c[0x0][0x398] ;  /* 0x00007300ff0e77ac */ /* 0x001e220008000800 */
[----:B------:R-:W-:Y:S01]  /*0210*/  BSSY.RECONVERGENT B0, `(.L_x_1) ;  /* 0x000004e000007945 */ /* 0x000fe20003800200 */
[----:B------:R-:W-:Y:S01]  /*0220*/  IMAD.MOV.U32 R7, RZ, RZ, 0x7fffffff ;  /* 0x7fffffffff077424 */ /* 0x000fe200078e00ff */
[----:B------:R-:W1:Y:S01]  /*0230*/  LDCU.64 UR12, c[0x0][0x3a0] ;  /* 0x00007400ff0c77ac */ /* 0x000e620008000a00 */
[----:B------:R-:W2:Y:S08]  /*0240*/  LDCU.64 UR6, c[0x0][0x388] ;  /* 0x00007100ff0677ac */ /* 0x000eb00008000a00 */
[----:B------:R-:W-:Y:S05]  /*0250*/  @!P0 BRA `(.L_x_2) ;  /* 0x0000000400248947 */ /* 0x000fea0003800000 */
[----:B------:R-:W3:Y:S01]  /*0260*/  LDCU UR5, c[0x0][0x3a8] ;  /* 0x00007500ff0577ac */ /* 0x000ee20008000800 */
[----:B------:R-:W4:Y:S01]  /*0270*/  LDC.64 R8, c[0x0][0x380] ;  /* 0x0000e000ff087b82 */ /* 0x000f220000000a00 */
[----:B------:R-:W-:Y:S01]  /*0280*/  BSSY.RELIABLE B1, `(.L_x_3) ;  /* 0x0000039000017945 */ /* 0x000fe20003800100 */
[----:B------:R-:W-:Y:S02]  /*0290*/  IMAD.MOV.U32 R0, RZ, RZ, RZ ;  /* 0x000000ffff007224 */ /* 0x000fe400078e00ff */
[----:B------:R-:W-:Y:S01]  /*02a0*/  IMAD.MOV.U32 R10, RZ, RZ, 0x1 ;  /* 0x00000001ff0a7424 */ /* 0x000fe200078e00ff */
[----:B---3--:R-:W-:-:S06]  /*02b0*/  UIADD3 UR5, UPT, UPT, UR4, -UR5, URZ ;  /* 0x8000000504057290 */ /* 0x008fcc000fffe0ff */
[----:B------:R-:W-:-:S07]  /*02c0*/  IMAD.U32 R11, RZ, RZ, UR5 ;  /* 0x00000005ff0b7e24 */ /* 0x000fce000f8e00ff */
.L_x_4:
[----:B------:R-:W-:-:S05]  /*02d0*/  VIADD R11, R11, 0x1 ;  /* 0x000000010b0b7836 */ /* 0x000fca0000000000 */
[----:B------:R-:W-:-:S05]  /*02e0*/  SHF.R.S32.HI R12, RZ, 0x1f, R11 ;  /* 0x0000001fff0c7819 */ /* 0x000fca000001140b */
[----:B0-----:R-:W-:Y:S02]  /*02f0*/  IMAD R14, R12, UR14, RZ ;  /* 0x0000000e0c0e7c24 */ /* 0x001fe4000f8e02ff */
[----:B------:R-:W-:-:S04]  /*0300*/  IMAD.WIDE.U32 R12, R11, UR14, R4 ;  /* 0x0000000e0b0c7c25 */ /* 0x000fc8000f8e0004 */
[----:B------:R-:W-:Y:S01]  /*0310*/  IMAD R15, R11, R6, R14 ;  /* 0x000000060b0f7224 */ /* 0x000fe200078e020e */
[----:B----4-:R-:W-:-:S03]  /*0320*/  LEA R14, P0, R12, R8, 0x2 ;  /* 0x000000080c0e7211 */ /* 0x010fc600078010ff */
[----:B------:R-:W-:-:S05]  /*0330*/  IMAD.IADD R13, R13, 0x1, R15 ;  /* 0x000000010d0d7824 */ /* 0x000fca00078e020f */
[----:B------:R-:W-:-:S05]  /*0340*/  LEA.HI.X R15, R12, R9, R13, 0x2, P0 ;  /* 0x000000090c0f7211 */ /* 0x000fca00000f140d */
[----:B------:R-:W3:Y:S01]  /*0350*/  LDG.E.CONSTANT R14, desc[UR8][R14.64] ;  /* 0x000000080e0e7981 */ /* 0x000ee2000c1e9900 */
[C---:B-1----:R-:W-:Y:S02]  /*0360*/  VIADD R13, R11.reuse, -UR12 ;  /* 0x8000000c0b0d7c36 */ /* 0x042fe40008000000 */
[----:B------:R-:W-:-:S03]  /*0370*/  VIADD R19, R11, -UR13 ;  /* 0x8000000d0b137c36 */ /* 0x000fc60008000000 */
[----:B------:R-:W-:Y:S02]  /*0380*/  SHF.R.S32.HI R12, RZ, 0x1f, R13 ;  /* 0x0000001fff0c7819 */ /* 0x000fe4000001140d */
[----:B------:R-:W-:-:S03]  /*0390*/  SHF.R.S32.HI R16, RZ, 0x1f, R19 ;  /* 0x0000001fff107819 */ /* 0x000fc60000011413 */
[----:B------:R-:W-:Y:S02]  /*03a0*/  IMAD R12, R12, UR14, RZ ;  /* 0x0000000e0c0c7c24 */ /* 0x000fe4000f8e02ff */
[----:B------:R-:W-:Y:S02]  /*03b0*/  IMAD R18, R16, UR14, RZ ;  /* 0x0000000e10127c24 */ /* 0x000fe4000f8e02ff */
[----:B------:R-:W-:Y:S02]  /*03c0*/  IMAD R21, R13, R6, R12 ;  /* 0x000000060d157224 */ /* 0x000fe400078e020c */
[----:B------:R-:W-:-:S04]  /*03d0*/  IMAD.WIDE.U32 R16, R19, UR14, R4 ;  /* 0x0000000e13107c25 */ /* 0x000fc8000f8e0004 */
[----:B------:R-:W-:-:S04]  /*03e0*/  IMAD.WIDE.U32 R12, R13, UR14, R4 ;  /* 0x0000000e0d0c7c25 */ /* 0x000fc8000f8e0004 */
[----:B------:R-:W-:Y:S01]  /*03f0*/  IMAD R19, R19, R6, R18 ;  /* 0x0000000613137224 */ /* 0x000fe200078e0212 */
[----:B---3--:R-:W-:-:S13]  /*0400*/  FSETP.NAN.AND P0, PT, |R14|, |R14|, PT ;  /* 0x4000000e0e00720b */ /* 0x008fda0003f08200 */
[----:B------:R-:W-:Y:S05]  /*0410*/  @P0 BREAK.RELIABLE B1 ;  /* 0x0000000000010942 */ /* 0x000fea0003800100 */
[----:B------:R-:W-:Y:S05]  /*0420*/  @P0 BRA `(.L_x_2) ;  /* 0x0000000000b00947 */ /* 0x000fea0003800000 */
[----:B------:R-:W-:Y:S02]  /*0430*/  IMAD.IADD R19, R17, 0x1, R19 ;  /* 0x0000000111137824 */ /* 0x000fe400078e0213 */
[C---:B------:R-:W-:Y:S02]  /*0440*/  IMAD.SHL.U32 R15, R16.reuse, 0x4, RZ ;  /* 0x00000004100f7824 */ /* 0x040fe400078e00ff */
[----:B------:R-:W-:Y:S01]  /*0450*/  IMAD.IADD R21, R13, 0x1, R21 ;  /* 0x000000010d157824 */ /* 0x000fe200078e0215 */
[----:B------:R-:W-:Y:S01]  /*0460*/  SHF.L.U64.HI R18, R16, 0x2, R19 ;  /* 0x0000000210127819 */ /* 0x000fe20000010213 */
[C---:B------:R-:W-:Y:S01]  /*0470*/  IMAD.SHL.U32 R19, R12.reuse, 0x4, RZ ;  /* 0x000000040c137824 */ /* 0x040fe200078e00ff */
[-C--:B------:R-:W-:Y:S02]  /*0480*/  IADD3 R16, P0, PT, R15, R8.reuse, RZ ;  /* 0x000000080f107210 */ /* 0x080fe40007f1e0ff */
[----:B------:R-:W-:Y:S02]  /*0490*/  SHF.L.U64.HI R20, R12, 0x2, R21 ;  /* 0x000000020c147819 */ /* 0x000fe40000010215 */
[----:B------:R-:W-:Y:S01]  /*04a0*/  IADD3 R12, P1, PT, R19, R8, RZ ;  /* 0x00000008130c7210 */ /* 0x000fe20007f3e0ff */
[----:B------:R-:W-:-:S04]  /*04b0*/  IMAD.X R17, R18, 0x1, R9, P0 ;  /* 0x0000000112117824 */ /* 0x000fc800000e0609 */
[----:B------:R-:W-:Y:S01]  /*04c0*/  IMAD.X R13, R20, 0x1, R9, P1 ;  /* 0x00000001140d7824 */ /* 0x000fe200008e0609 */
[----:B------:R-:W3:Y:S04]  /*04d0*/  LDG.E.CONSTANT R16, desc[UR8][R16.64] ;  /* 0x0000000810107981 */ /* 0x000ee8000c1e9900 */
[----:B------:R-:W4:Y:S01]  /*04e0*/  LDG.E.CONSTANT R12, desc[UR8][R12.64] ;  /* 0x000000080c0c7981 */ /* 0x000f22000c1e9900 */
[----:B---3--:R-:W-:-:S04]  /*04f0*/  FSETP.NAN.AND P0, PT, |R16|, |R16|, PT ;  /* 0x400000101000720b */ /* 0x008fc80003f08200 */
[----:B----4-:R-:W-:-:S13]  /*0500*/  FSETP.NAN.OR P0, PT, |R12|, |R12|, P0 ;  /* 0x4000000c0c00720b */ /* 0x010fda0000708600 */
[----:B------:R-:W-:Y:S05]  /*0510*/  @P0 BREAK.RELIABLE B1 ;  /* 0x0000000000010942 */ /* 0x000fea0003800100 */
[----:B------:R-:W-:Y:S05]  /*0520*/  @P0 BRA `(.L_x_2) ;  /* 0x0000000000700947 */ /* 0x000fea0003800000 */
[----:B--2---:R-:W-:Y:S02]  /*0530*/  IADD3 R16, P1, PT, R15, UR6, RZ ;  /* 0x000000060f107c10 */ /* 0x004fe4000ff3e0ff */
[----:B------:R-:W-:Y:S02]  /*0540*/  IADD3 R12, P0, PT, R19, UR6, RZ ;  /* 0x00000006130c7c10 */ /* 0x000fe4000ff1e0ff */
[----:B------:R-:W-:Y:S02]  /*0550*/  IADD3.X R17, PT, PT, R18, UR7, RZ, P1, !PT ;  /* 0x0000000712117c10 */ /* 0x000fe40008ffe4ff */
[----:B------:R-:W-:-:S04]  /*0560*/  IADD3.X R13, PT, PT, R20, UR7, RZ, P0, !PT ;  /* 0x00000007140d7c10 */ /* 0x000fc800087fe4ff */
[----:B------:R-:W2:Y:S04]  /*0570*/  LDG.E.CONSTANT R17, desc[UR8][R16.64] ;  /* 0x0000000810117981 */ /* 0x000ea8000c1e9900 */
[----:B------:R-:W2:Y:S01]  /*0580*/  LDG.E.CONSTANT R12, desc[UR8][R12.64] ;  /* 0x000000080c0c7981 */ /* 0x000ea2000c1e9900 */
[----:B------:R-:W-:Y:S01]  /*0590*/  ISETP.GE.AND P0, PT, R11, UR4, PT ;  /* 0x000000040b007c0c */ /* 0x000fe2000bf06270 */
[----:B--2---:R-:W-:-:S04]  /*05a0*/  FADD R15, R12, R17 ;  /* 0x000000110c0f7221 */ /* 0x004fc80000000000 */
[----:B------:R-:W-:Y:S01]  /*05b0*/  FFMA R15, R14, R15, -2 ;  /* 0xc00000000e0f7423 */ /* 0x000fe2000000000f */
[----:B------:R-:W-:-:S03]  /*05c0*/  I2FP.F32.U32 R14, R10 ;  /* 0x0000000a000e7245 */ /* 0x000fc60000201000 */
[----:B------:R-:W-:Y:S01]  /*05d0*/  FMUL R15, R15, 100 ;  /* 0x42c800000f0f7820 */ /* 0x000fe20000400000 */
[----:B------:R-:W-:-:S03]  /*05e0*/  VIADD R10, R10, 0x1 ;  /* 0x000000010a0a7836 */ /* 0x000fc60000000000 */
[----:B------:R-:W-:Y:S01]  /*05f0*/  FFMA R0, R15, R14, R0 ;  /* 0x0000000e0f007223 */ /* 0x000fe20000000000 */
[----:B------:R-:W-:Y:S06]  /*0600*/  @!P0 BRA `(.L_x_4) ;  /* 0xfffffffc00308947 */ /* 0x000fec000383ffff */
[----:B------:R-:W-:Y:S05]  /*0610*/  BSYNC.RELIABLE B1 ;  /* 0x0000000000017941 */ /* 0x000fea0003800100 */
.L_x_3:
[----:B------:R-:W0:Y:S01]  /*0620*/  MUFU.RCP R8, R3 ;  /* 0x0000000300087308 */ /* 0x000e220000001000 */
[----:B------:R-:W-:Y:S07]  /*0630*/  BSSY.RECONVERGENT B1, `(.L_x_2) ;  /* 0x000000b000017945 */ /* 0x000fee0003800200 */
[----:B------:R-:W1:Y:S01]  /*0640*/  FCHK P0, R0, R3 ;  /* 0x0000000300007302 */ /* 0x000e620000000000 */
[----:B0-----:R-:W-:-:S04]  /*0650*/  FFMA R7, R8, -R3, 1 ;  /* 0x3f80000008077423 */ /* 0x001fc80000000803 */
[----:B------:R-:W-:-:S04]  /*0660*/  FFMA R7, R8, R7, R8 ;  /* 0x0000000708077223 */ /* 0x000fc80000000008 */
[----:B------:R-:W-:-:S04]  /*0670*/  FFMA R8, R0, R7, RZ ;  /* 0x0000000700087223 */ /* 0x000fc800000000ff */
[----:B------:R-:W-:-:S04]  /*0680*/  FFMA R9, R8, -R3, R0 ;  /* 0x8000000308097223 */ /* 0x000fc80000000000 */
[----:B------:R-:W-:Y:S01]  /*0690*/  FFMA R7, R7, R9, R8 ;  /* 0x0000000907077223 */ /* 0x000fe20000000008 */
[----:B-1----:R-:W-:Y:S06]  /*06a0*/  @!P0 BRA `(.L_x_5) ;  /* 0x00000000000c8947 */ /* 0x002fec0003800000 */
[----:B------:R-:W-:-:S07]  /*06b0*/  MOV R10, 0x6d0 ;  /* 0x000006d0000a7802 */ /* 0x000fce0000000f00 */
[----:B------:R-:W-:Y:S05]  /*06c0*/  CALL.REL.NOINC `($__internal_0_$__cuda_sm3x_div_rn_noftz_f32_slowpath) ;  /* 0x0000000400a07944 */ /* 0x000fea0003c00000 */
[----:B------:R-:W-:-:S07]  /*06d0*/  IMAD.MOV.U32 R7, RZ, RZ, R0 ;  /* 0x000000ffff077224 */ /* 0x000fce00078e0000 */
.L_x_5:
[----:B------:R-:W-:Y:S05]  /*06e0*/  BSYNC.RECONVERGENT B1 ;  /* 0x0000000000017941 */ /* 0x000fea0003800200 */
.L_x_2:
[----:B012---:R-:W-:Y:S05]  /*06f0*/  BSYNC.RECONVERGENT B0 ;  /* 0x0000000000007941 */ /* 0x007fea0003800200 */
.L_x_1:
[----:B------:R-:W-:Y:S05]  /*0700*/  WARPSYNC.ALL ;  /* 0x0000000000007948 */ /* 0x000fea0003800000 */
[----:B------:R-:W0:Y:S01]  /*0710*/  LDC.64 R12, c[0x0][0x398] ;  /* 0x0000e600ff0c7b82 */ /* 0x000e220000000a00 */
[----:B------:R-:W1:Y:S01]  /*0720*/  LDCU.64 UR10, c[0x0][0x3b0] ;  /* 0x00007600ff0a77ac */ /* 0x000e620008000a00 */
[----:B------:R-:W-:Y:S02]  /*0730*/  IMAD.MOV.U32 R8, RZ, RZ, R4 ;  /* 0x000000ffff087224 */ /* 0x000fe400078e0004 */
[----:B------:R-:W-:Y:S01]  /*0740*/  IMAD.MOV.U32 R9, RZ, RZ, R5 ;  /* 0x000000ffff097224 */ /* 0x000fe200078e0005 */
[----:B------:R-:W-:-:S02]  /*0750*/  UIADD3 UR5, UPT, UPT, UR4, 0x1, URZ ;  /* 0x0000000104057890 */ /* 0x000fc4000fffe0ff */
[----:B0-----:R-:W-:-:S04]  /*0760*/  IMAD.WIDE.U32 R8, R12, UR4, R8 ;  /* 0x000000040c087c25 */ /* 0x001fc8000f8e0008 */
[----:B------:R-:W-:Y:S01]  /*0770*/  IMAD R9, R6, UR4, R9 ;  /* 0x0000000406097c24 */ /* 0x000fe2000f8e0209 */
[----:B-1----:R-:W-:-:S04]  /*0780*/  LEA R10, P0, R8, UR10, 0x2 ;  /* 0x0000000a080a7c11 */ /* 0x002fc8000f8010ff */
[----:B------:R-:W-:Y:S02]  /*0790*/  LEA.HI.X R11, R8, UR11, R9, 0x2, P0 ;  /* 0x0000000b080b7c11 */ /* 0x000fe400080f1409 */
[----:B------:R-:W-:-:S03]  /*07a0*/  ISETP.NE.AND P0, PT, R13, UR5, PT ;  /* 0x000000050d007c0c */ /* 0x000fc6000bf05270 */
[----:B------:R0:W-:Y:S10]  /*07b0*/  STG.E desc[UR8][R10.64], R7 ;  /* 0x000000070a007986 */ /* 0x0001f4000c101908 */
[----:B------:R-:W-:Y:S05]  /*07c0*/  @!P0 EXIT ;  /* 0x000000000000894d */ /* 0x000fea0003800000 */
[----:B------:R-:W-:Y:S01]  /*07d0*/  UMOV UR4, UR5 ;  /* 0x0000000500047c82 */ /* 0x000fe20008000000 */
[----:B------:R-:W-:Y:S05]  /*07e0*/  BRA `(.L_x_6) ;  /* 0xfffffff800807947 */ /* 0x000fea000383ffff */
.L_x_0:
[C---:B------:R-:W-:Y:S01]  /*07f0*/  ISETP.GE.U32.AND P0, PT, R10.reuse, 0x4, PT ;  /* 0x000000040a00780c */ /* 0x040fe20003f06070 */
[----:B------:R-:W-:Y:S01]  /*0800*/  IMAD.MOV.U32 R7, RZ, RZ, RZ ;  /* 0x000000ffff077224 */ /* 0x000fe200078e00ff */
[----:B------:R-:W-:-:S11]  /*0810*/  LOP3.LUT R8, R10, 0x3, RZ, 0xc0, !PT ;  /* 0x000000030a087812 */ /* 0x000fd600078ec0ff */
[----:B------:R-:W-:Y:S05]  /*0820*/  @!P0 BRA `(.L_x_7) ;  /* 0x0000000000c08947 */ /* 0x000fea0003800000 */
[----:B------:R-:W0:Y:S08]  /*0830*/  MUFU.RCP R0, R3 ;  /* 0x0000000300007308 */ /* 0x000e300000001000 */
[----:B------:R-:W1:Y:S01]  /*0840*/  FCHK P0, RZ, R3 ;  /* 0x00000003ff007302 */ /* 0x000e620000000000 */
[----:B0-----:R-:W-:-:S04]  /*0850*/  FFMA R7, R0, -R3, 1 ;  /* 0x3f80000000077423 */ /* 0x001fc80000000803 */
[----:B------:R-:W-:Y:S01]  /*0860*/  FFMA R11, R0, R7, R0 ;  /* 0x00000007000b7223 */ /* 0x000fe20000000000 */
[----:B------:R-:W-:-:S03]  /*0870*/  LOP3.LUT R7, R10, 0x7ffffffc, RZ, 0xc0, !PT ;  /* 0x7ffffffc0a077812 */ /* 0x000fc600078ec0ff */
[----:B------:R-:W-:-:S04]  /*0880*/  FFMA R0, RZ, R11, RZ ;  /* 0x0000000bff007223 */ /* 0x000fc800000000ff */
[----:B------:R-:W-:-:S04]  /*0890*/  FFMA R9, R0, -R3, RZ ;  /* 0x8000000300097223 */ /* 0x000fc800000000ff */
[----:B------:R-:W-:Y:S01]  /*08a0*/  FFMA R0, R11, R9, R0 ;  /* 0x000000090b007223 */ /* 0x000fe20000000000 */
[----:B-1----:R-:W-:Y:S06]  /*08b0*/  @!P0 BRA `(.L_x_8) ;  /* 0x00000000000c8947 */ /* 0x002fec0003800000 */
[----:B------:R-:W-:Y:S01]  /*08c0*/  IMAD.MOV.U32 R0, RZ, RZ, RZ ;  /* 0x000000ffff007224 */ /* 0x000fe200078e00ff */
[----:B------:R-:W-:-:S07]  /*08d0*/  MOV R10, 0x8f0 ;  /* 0x000008f0000a7802 */ /* 0x000fce0000000f00 */
[----:B------:R-:W-:Y:S05]  /*08e0*/  CALL.REL.NOINC `($__internal_0_$__cuda_sm3x_div_rn_noftz_f32_slowpath) ;  /* 0x0000000400187944 */ /* 0x000fea0003c00000 */
.L_x_8:
[----:B------:R-:W0:Y:S01]  /*08f0*/  LDC R23, c[0x0][0x398] ;  /* 0x0000e600ff177b82 */ /* 0x000e220000000800 */
[----:B------:R-:W1:Y:S02]  /*0900*/  LDCU.64 UR4, c[0x0][0x3b0] ;  /* 0x00007600ff0477ac */ /* 0x000e640008000a00 */
[----:B-1----:R-:W-:Y:S01]  /*0910*/  LEA R16, P0, R4, UR4, 0x2 ;  /* 0x0000000404107c11 */ /* 0x002fe2000f8010ff */
[----:B------:R-:W-:-:S03]  /*0920*/  UMOV UR4, URZ ;  /* 0x000000ff00047c82 */ /* 0x000fc60008000000 */
[----:B------:R-:W-:Y:S02]  /*0930*/  LEA.HI.X R21, R4, UR5, R5, 0x2, P0 ;  /* 0x0000000504157c11 */ /* 0x000fe400080f1405 */
[C-C-:B0-----:R-:W-:Y:S02]  /*0940*/  SHF.L.U64.HI R22, R23.reuse, 0x2, R6.reuse ;  /* 0x0000000217167819 */ /* 0x141fe40000010206 */
[C-C-:B------:R-:W-:Y:S02]  /*0950*/  SHF.L.U64.HI R20, R23.reuse, 0x4, R6.reuse ;  /* 0x0000000417147819 */ /* 0x140fe40000010206 */
[----:B------:R-:W-:-:S07]  /*0960*/  SHF.L.U64.HI R18, R23, 0x3, R6 ;  /* 0x0000000317127819 */ /* 0x000fce0000010206 */
.L_x_9:
[----:B------:R-:W-:Y:S01]  /*0970*/  ISETP.LE.AND P0, PT, R2, UR4, PT ;  /* 0x0000000402007c0c */ /* 0x000fe2000bf03270 */
[----:B------:R-:W-:Y:S01]  /*0980*/  UIADD3 UR5, UPT, UPT, UR4, 0x1, URZ ;  /* 0x0000000104057890 */ /* 0x000fe2000fffe0ff */
[CC--:B0-----:R-:W-:Y:S01]  /*0990*/  LEA R12, P3, R23.reuse, R16.reuse, 0x2 ;  /* 0x00000010170c7211 */ /* 0x0c1fe200078610ff */
[----:B------:R-:W-:Y:S01]  /*09a0*/  UIADD3 UR6, UPT, UPT, UR4, 0x2, URZ ;  /* 0x0000000204067890 */ /* 0x000fe2000fffe0ff */
[----:B------:R-:W-:Y:S01]  /*09b0*/  IMAD.MOV.U32 R17, RZ, RZ, R21 ;  /* 0x000000ffff117224 */ /* 0x000fe200078e0015 */
[----:B------:R-:W-:Y:S01]  /*09c0*/  UIADD3 UR7, UPT, UPT, UR4, 0x3, URZ ;  /* 0x0000000304077890 */ /* 0x000fe2000fffe0ff */
[----:B------:R-:W-:Y:S01]  /*09d0*/  FSEL R9, R0, +QNAN , P0 ;  /* 0x7fffffff00097808 */ /* 0x000fe20000000000 */
[----:B------:R-:W-:Y:S01]  /*09e0*/  IMAD R19, R6, 0xc, RZ ;  /* 0x0000000c06137824 */ /* 0x000fe200078e02ff */
[C---:B------:R-:W-:Y:S01]  /*09f0*/  LEA R10, P0, R23.reuse, R16, 0x3 ;  /* 0x00000010170a7211 */ /* 0x040fe200078018ff */
[----:B------:R-:W-:Y:S01]  /*0a00*/  IMAD.WIDE.U32 R14, R23, 0xc, R16 ;  /* 0x0000000c170e7825 */ /* 0x000fe200078e0010 */
[C---:B------:R-:W-:Y:S01]  /*0a10*/  ISETP.LE.AND P1, PT, R2.reuse, UR5, PT ;  /* 0x0000000502007c0c */ /* 0x040fe2000bf23270 */
[----:B------:R0:W-:Y:S01]  /*0a20*/  STG.E desc[UR8][R16.64], R9 ;  /* 0x0000000910007986 */ /* 0x0001e2000c101908 */
[C---:B------:R-:W-:Y:S01]  /*0a30*/  ISETP.LE.AND P2, PT, R2.reuse, UR6, PT ;  /* 0x0000000602007c0c */ /* 0x040fe2000bf43270 */
[C---:B------:R-:W-:Y:S01]  /*0a40*/  IMAD.X R13, R21.reuse, 0x1, R22, P3 ;  /* 0x00000001150d7824 */ /* 0x040fe200018e0616 */
[----:B------:R-:W-:Y:S01]  /*0a50*/  ISETP.LE.AND P3, PT, R2, UR7, PT ;  /* 0x0000000702007c0c */ /* 0x000fe2000bf63270 */
[----:B------:R-:W-:Y:S01]  /*0a60*/  IMAD.X R11, R21, 0x1, R18, P0 ;  /* 0x00000001150b7824 */ /* 0x000fe200000e0612 */
[----:B------:R-:W-:Y:S01]  /*0a70*/  UIADD3 UR4, UPT, UPT, UR4, 0x4, URZ ;  /* 0x0000000404047890 */ /* 0x000fe2000fffe0ff */
[----:B------:R-:W-:Y:S01]  /*0a80*/  IMAD.IADD R15, R15, 0x1, R19 ;  /* 0x000000010f0f7824 */ /* 0x000fe200078e0213 */
[----:B------:R-:W-:-:S04]  /*0a90*/  FSEL R19, R0, +QNAN , P3 ;  /* 0x7fffffff00137808 */ /* 0x000fc80001800000 */
[----:B------:R-:W-:Y:S02]  /*0aa0*/  ISETP.NE.AND P0, PT, R7, UR4, PT ;  /* 0x0000000407007c0c */ /* 0x000fe4000bf05270 */
[C---:B0-----:R-:W-:Y:S02]  /*0ab0*/  FSEL R9, R0.reuse, +QNAN , P1 ;  /* 0x7fffffff00097808 */ /* 0x041fe40000800000 */
[----:B------:R-:W-:Y:S02]  /*0ac0*/  FSEL R17, R0, +QNAN , P2 ;  /* 0x7fffffff00117808 */ /* 0x000fe40001000000 */
[----:B------:R-:W-:Y:S01]  /*0ad0*/  LEA R16, P1, R23, R16, 0x4 ;  /* 0x0000001017107211 */ /* 0x000fe200078220ff */
[----:B------:R0:W-:Y:S04]  /*0ae0*/  STG.E desc[UR8][R12.64], R9 ;  /* 0x000000090c007986 */ /* 0x0001e8000c101908 */
[----:B------:R0:W-:Y:S01]  /*0af0*/  STG.E desc[UR8][R10.64], R17 ;  /* 0x000000110a007986 */ /* 0x0001e2000c101908 */
[----:B------:R-:W-:-:S03]  /*0b00*/  IMAD.X R21, R21, 0x1, R20, P1 ;  /* 0x0000000115157824 */ /* 0x000fc600008e0614 */
[----:B------:R0:W-:Y:S01]  /*0b10*/  STG.E desc[UR8][R14.64], R19 ;  /* 0x000000130e007986 */ /* 0x0001e2000c101908 */
[----:B------:R-:W-:Y:S05]  /*0b20*/  @P0 BRA `(.L_x_9) ;  /* 0xfffffffc00900947 */ /* 0x000fea000383ffff */
.L_x_7:
[----:B------:R-:W-:-:S13]  /*0b30*/  ISETP.NE.AND P0, PT, R8, RZ, PT ;  /* 0x000000ff0800720c */ /* 0x000fda0003f05270 */
[----:B------:R-:W-:Y:S05]  /*0b40*/  @!P0 EXIT ;  /* 0x000000000000894d */ /* 0x000fea0003800000 */
[----:B------:R-:W0:Y:S08]  /*0b50*/  MUFU.RCP R0, R3 ;  /* 0x0000000300007308 */ /* 0x000e300000001000 */
[----:B------:R-:W1:Y:S01]  /*0b60*/  FCHK P0, RZ, R3 ;  /* 0x00000003ff007302 */ /* 0x000e620000000000 */
[----:B0-----:R-:W-:-:S04]  /*0b70*/  FFMA R9, R0, -R3, 1 ;  /* 0x3f80000000097423 */ /* 0x001fc80000000803 */
[----:B------:R-:W-:-:S04]  /*0b80*/  FFMA R9, R0, R9, R0 ;  /* 0x0000000900097223 */ /* 0x000fc80000000000 */
[----:B------:R-:W-:-:S04]  /*0b90*/  FFMA R0, RZ, R9, RZ ;  /* 0x00000009ff007223 */ /* 0x000fc800000000ff */
[----:B------:R-:W-:-:S04]  /*0ba0*/  FFMA R10, R0, -R3, RZ ;  /* 0x80000003000a7223 */ /* 0x000fc800000000ff */
[----:B------:R-:W-:Y:S01]  /*0bb0*/  FFMA R0, R9, R10, R0 ;  /* 0x0000000a09007223 */ /* 0x000fe20000000000 */
[----:B-1----:R-:W-:Y:S06]  /*0bc0*/  @!P0 BRA `(.L_x_10) ;  /* 0x00000000000c8947 */ /* 0x002fec0003800000 */
[----:B------:R-:W-:Y:S01]  /*0bd0*/  IMAD.MOV.U32 R0, RZ, RZ, RZ ;  /* 0x000000ffff007224 */ /* 0x000fe200078e00ff */
[----:B------:R-:W-:-:S07]  /*0be0*/  MOV R10, 0xc00 ;  /* 0x00000c00000a7802 */ /* 0x000fce0000000f00 */
[----:B------:R-:W-:Y:S05]  /*0bf0*/  CALL.REL.NOINC `($__internal_0_$__cuda_sm3x_div_rn_noftz_f32_slowpath) ;  /* 0x0000000000547944 */ /* 0x000fea0003c00000 */
.L_x_10:
[----:B------:R-:W0:Y:S01]  /*0c00*/  LDC R10, c[0x0][0x398] ;  /* 0x0000e600ff0a7b82 */ /* 0x000e220000000800 */
[----:B------:R-:W1:Y:S01]  /*0c10*/  LDCU.64 UR4, c[0x0][0x3b0] ;  /* 0x00007600ff0477ac */ /* 0x000e620008000a00 */
[----:B------:R-:W-:Y:S02]  /*0c20*/  IMAD R3, R6, R7, RZ ;  /* 0x0000000706037224 */ /* 0x000fe400078e02ff */
[----:B------:R-:W-:Y:S02]  /*0c30*/  IMAD.MOV R8, RZ, RZ, -R8 ;  /* 0x000000ffff087224 */ /* 0x000fe400078e0a08 */
[----:B0-----:R-:W-:Y:S01]  /*0c40*/  IMAD.WIDE.U32 R4, R7, R10, R4 ;  /* 0x0000000a07047225 */ /* 0x001fe200078e0004 */
[----:B------:R-:W-:-:S03]  /*0c50*/  SHF.L.U64.HI R11, R10, 0x2, R6 ;  /* 0x000000020a0b7819 */ /* 0x000fc60000010206 */
[----:B------:R-:W-:Y:S01]  /*0c60*/  IMAD.IADD R3, R5, 0x1, R3 ;  /* 0x0000000105037824 */ /* 0x000fe200078e0203 */
[----:B-1----:R-:W-:-:S04]  /*0c70*/  LEA R9, P0, R4, UR4, 0x2 ;  /* 0x0000000404097c11 */ /* 0x002fc8000f8010ff */
[----:B------:R-:W-:-:S09]  /*0c80*/  LEA.HI.X R6, R4, UR5, R3, 0x2, P0 ;  /* 0x0000000504067c11 */ /* 0x000fd200080f1403 */
.L_x_11:
[C---:B------:R-:W-:Y:S01]  /*0c90*/  ISETP.GE.AND P0, PT, R7.reuse, R2, PT ;  /* 0x000000020700720c */ /* 0x040fe20003f06270 */
[----:B------:R-:W-:Y:S01]  /*0ca0*/  IMAD.MOV.U32 R4, RZ, RZ, R9 ;  /* 0x000000ffff047224 */ /* 0x000fe200078e0009 */
[----:B------:R-:W-:Y:S01]  /*0cb0*/  LEA R9, P1, R10, R9, 0x2 ;  /* 0x000000090a097211 */ /* 0x000fe200078210ff */
[----:B------:R-:W-:Y:S01]  /*0cc0*/  IMAD.MOV.U32 R5, RZ, RZ, R6 ;  /* 0x000000ffff057224 */ /* 0x000fe200078e0006 */
[----:B------:R-:W-:Y:S01]  /*0cd0*/  FSEL R3, R0, +QNAN , P0 ;  /* 0x7fffffff00037808 */ /* 0x000fe20000000000 */
[----:B------:R-:W-:Y:S02]  /*0ce0*/  VIADD R8, R8, 0x1 ;  /* 0x0000000108087836 */ /* 0x000fe40000000000 */
[----:B------:R-:W-:Y:S02]  /*0cf0*/  VIADD R7, R7, 0x1 ;  /* 0x0000000107077836 */ /* 0x000fe40000000000 */
[----:B------:R0:W-:Y:S01]  /*0d00*/  STG.E desc[UR8][R4.64], R3 ;  /* 0x0000000304007986 */ /* 0x0001e2000c101908 */
[----:B------:R-:W-:Y:S01]  /*0d10*/  ISETP.NE.AND P0, PT, R8, RZ, PT ;  /* 0x000000ff0800720c */ /* 0x000fe20003f05270 */
[----:B------:R-:W-:-:S12]  /*0d20*/  IMAD.X R6, R6, 0x1, R11, P1 ;  /* 0x0000000106067824 */ /* 0x000fd800008e060b */
[----:B0-----:R-:W-:Y:S05]  /*0d30*/  @P0 BRA `(.L_x_11) ;  /* 0xfffffffc00d40947 */ /* 0x001fea000383ffff */
[----:B------:R-:W-:Y:S05]  /*0d40*/  EXIT ;  /* 0x000000000000794d */ /* 0x000fea0003800000 */
        .weak           $__internal_0_$__cuda_sm3x_div_rn_noftz_f32_slowpath
        .type           $__internal_0_$__cuda_sm3x_div_rn_noftz_f32_slowpath,@function
        .size           $__internal_0_$__cuda_sm3x_div_rn_noftz_f32_slowpath,(.L_x_41 - $__internal_0_$__cuda_sm3x_div_rn_noftz_f32_slowpath)
$__internal_0_$__cuda_sm3x_div_rn_noftz_f32_slowpath:
[--C-:B------:R-:W-:Y:S01]  /*0d50*/  SHF.R.U32.HI R11, RZ, 0x17, R3.reuse ;  /* 0x00000017ff0b7819 */ /* 0x100fe20000011603 */
[----:B------:R-:W-:Y:S01]  /*0d60*/  BSSY.RECONVERGENT B2, `(.L_x_12) ;  /* 0x0000063000027945 */ /* 0x000fe20003800200 */
[----:B------:R-:W-:Y:S01]  /*0d70*/  SHF.R.U32.HI R9, RZ, 0x17, R0 ;  /* 0x00000017ff097819 */ /* 0x000fe20000011600 */
[----:B------:R-:W-:Y:S01]  /*0d80*/  IMAD.MOV.U32 R13, RZ, RZ, R3 ;  /* 0x000000ffff0d7224 */ /* 0x000fe200078e0003 */
[----:B------:R-:W-:Y:S02]  /*0d90*/  LOP3.LUT R11, R11, 0xff, RZ, 0xc0, !PT ;  /* 0x000000ff0b0b7812 */ /* 0x000fe400078ec0ff */
[----:B------:R-:W-:-:S03]  /*0da0*/  LOP3.LUT R16, R9, 0xff, RZ, 0xc0, !PT ;  /* 0x000000ff09107812 */ /* 0x000fc600078ec0ff */
[----:B------:R-:W-:Y:S02]  /*0db0*/  VIADD R14, R11, 0xffffffff ;  /* 0xffffffff0b0e7836 */ /* 0x000fe40000000000 */
[----:B------:R-:W-:-:S03]  /*0dc0*/  VIADD R12, R16, 0xffffffff ;  /* 0xffffffff100c7836 */ /* 0x000fc60000000000 */
[----:B------:R-:W-:-:S04]  /*0dd0*/  ISETP.GT.U32.AND P0, PT, R14, 0xfd, PT ;  /* 0x000000fd0e00780c */ /* 0x000fc80003f04070 */
[----:B------:R-:W-:-:S13]  /*0de0*/  ISETP.GT.U32.OR P0, PT, R12, 0xfd, P0 ;  /* 0x000000fd0c00780c */ /* 0x000fda0000704470 */
[----:B------:R-:W-:Y:S01]  /*0df0*/  @!P0 IMAD.MOV.U32 R9, RZ, RZ, RZ ;  /* 0x000000ffff098224 */ /* 0x000fe200078e00ff */
[----:B------:R-:W-:Y:S06]  /*0e00*/  @!P0 BRA `(.L_x_13) ;  /* 0x00000000005c8947 */ /* 0x000fec0003800000 */
[----:B------:R-:W-:Y:S02]  /*0e10*/  FSETP.GTU.FTZ.AND P0, PT, |R0|, +INF , PT ;  /* 0x7f8000000000780b */ /* 0x000fe40003f1c200 */
[----:B------:R-:W-:-:S04]  /*0e20*/  FSETP.GTU.FTZ.AND P1, PT, |R3|, +INF , PT ;  /* 0x7f8000000300780b */ /* 0x000fc80003f3c200 */
[----:B------:R-:W-:-:S13]  /*0e30*/  PLOP3.LUT P0, PT, P0, P1, PT, 0xf8, 0x8f ;  /* 0x00000000008f781c */ /* 0x000fda0000703f70 */
[----:B------:R-:W-:Y:S05]  /*0e40*/  @P0 BRA `(.L_x_14) ;  /* 0x00000004004c0947 */ /* 0x000fea0003800000 */
[----:B------:R-:W-:-:S13]  /*0e50*/  LOP3.LUT P0, RZ, R13, 0x7fffffff, R0, 0xc8, !PT ;  /* 0x7fffffff0dff7812 */ /* 0x000fda000780c800 */
[----:B------:R-:W-:Y:S05]  /*0e60*/  @!P0 BRA `(.L_x_15) ;  /* 0x00000004003c8947 */ /* 0x000fea0003800000 */
[C---:B------:R-:W-:Y:S02]  /*0e70*/  FSETP.NEU.FTZ.AND P1, PT, |R0|.reuse, +INF , PT ;  /* 0x7f8000000000780b */ /* 0x040fe40003f3d200 */
[----:B------:R-:W-:Y:S02]  /*0e80*/  FSETP.NEU.FTZ.AND P2, PT, |R3|, +INF , PT ;  /* 0x7f8000000300780b */ /* 0x000fe40003f5d200 */
[----:B------:R-:W-:-:S11]  /*0e90*/  FSETP.NEU.FTZ.AND P0, PT, |R0|, +INF , PT ;  /* 0x7f8000000000780b */ /* 0x000fd60003f1d200 */
[----:B------:R-:W-:Y:S05]  /*0ea0*/  @!P2 BRA !P1, `(.L_x_15) ;  /* 0x00000004002ca947 */ /* 0x000fea0004800000 */
[----:B------:R-:W-:-:S04]  /*0eb0*/  LOP3.LUT P1, RZ, R0, 0x7fffffff, RZ, 0xc0, !PT ;  /* 0x7fffffff00ff7812 */ /* 0x000fc8000782c0ff */
[----:B------:R-:W-:-:S13]  /*0ec0*/  PLOP3.LUT P1, PT, P2, P1, PT, 0x2f, 0xf2 ;  /* 0x0000000000f2781c */ /* 0x000fda0001722577 */
[----:B------:R-:W-:Y:S05]  /*0ed0*/  @P1 BRA `(.L_x_16) ;  /* 0x0000000400181947 */ /* 0x000fea0003800000 */
[----:B------:R-:W-:-:S04]  /*0ee0*/  LOP3.LUT P1, RZ, R13, 0x7fffffff, RZ, 0xc0, !PT ;  /* 0x7fffffff0dff7812 */ /* 0x000fc8000782c0ff */
[----:B------:R-:W-:-:S13]  /*0ef0*/  PLOP3.LUT P0, PT, P0, P1, PT, 0x2f, 0xf2 ;  /* 0x0000000000f2781c */ /* 0x000fda0000702577 */
[----:B------:R-:W-:Y:S05]  /*0f00*/  @P0 BRA `(.L_x_17) ;  /* 0x0000000400000947 */ /* 0x000fea0003800000 */
[----:B------:R-:W-:Y:S02]  /*0f10*/  ISETP.GE.AND P0, PT, R12, RZ, PT ;  /* 0x000000ff0c00720c */ /* 0x000fe40003f06270 */
[----:B------:R-:W-:-:S11]  /*0f20*/  ISETP.GE.AND P1, PT, R14, RZ, PT ;  /* 0x000000ff0e00720c */ /* 0x000fd60003f26270 */
[----:B------:R-:W-:Y:S02]  /*0f30*/  @P0 IMAD.MOV.U32 R9, RZ, RZ, RZ ;  /* 0x000000ffff090224 */ /* 0x000fe400078e00ff */
[----:B------:R-:W-:Y:S01]  /*0f40*/  @!P0 FFMA R0, R0, 1.84467440737095516160e+19, RZ ;  /* 0x5f80000000008823 */ /* 0x000fe200000000ff */
[----:B------:R-:W-:Y:S02]  /*0f50*/  @!P0 IMAD.MOV.U32 R9, RZ, RZ, -0x40 ;  /* 0xffffffc0ff098424 */ /* 0x000fe400078e00ff */
[----:B------:R-:W-:Y:S02]  /*0f60*/  @!P1 FFMA R13, R3, 1.84467440737095516160e+19, RZ ;  /* 0x5f800000030d9823 */ /* 0x000fe400000000ff */
[----:B------:R-:W-:-:S07]  /*0f70*/  @!P1 VIADD R9, R9, 0x40 ;  /* 0x0000004009099836 */ /* 0x000fce0000000000 */
.L_x_13:
[----:B------:R-:W-:Y:S01]  /*0f80*/  LEA R12, R11, 0xc0800000, 0x17 ;  /* 0xc08000000b0c7811 */ /* 0x000fe200078eb8ff */
[----:B------:R-:W-:Y:S04]  /*0f90*/  BSSY.RECONVERGENT B3, `(.L_x_18) ;  /* 0x0000036000037945 */ /* 0x000fe80003800200 */
[----:B------:R-:W-:Y:S02]  /*0fa0*/  IMAD.IADD R13, R13, 0x1, -R12 ;  /* 0x000000010d0d7824 */ /* 0x000fe400078e0a0c */
[----:B------:R-:W-:Y:S02]  /*0fb0*/  VIADD R12, R16, 0xffffff81 ;  /* 0xffffff81100c7836 */ /* 0x000fe40000000000 */
[----:B------:R-:W0:Y:S01]  /*0fc0*/  MUFU.RCP R14, R13 ;  /* 0x0000000d000e7308 */ /* 0x000e220000001000 */
[----:B------:R-:W-:Y:S01]  /*0fd0*/  FADD.FTZ R15, -R13, -RZ ;  /* 0x800000ff0d0f7221 */ /* 0x000fe20000010100 */
[C---:B------:R-:W-:Y:S01]  /*0fe0*/  IMAD R0, R12.reuse, -0x800000, R0 ;  /* 0xff8000000c007824 */ /* 0x040fe200078e0200 */
[----:B------:R-:W-:-:S05]  /*0ff0*/  IADD3 R12, PT, PT, R12, 0x7f, -R11 ;  /* 0x0000007f0c0c7810 */ /* 0x000fca0007ffe80b */
[----:B------:R-:W-:Y:S02]  /*1000*/  IMAD.IADD R12, R12, 0x1, R9 ;  /* 0x000000010c0c7824 */ /* 0x000fe400078e0209 */
[----:B0-----:R-:W-:-:S04]  /*1010*/  FFMA R17, R14, R15, 1 ;  /* 0x3f8000000e117423 */ /* 0x001fc8000000000f */
[----:B------:R-:W-:-:S04]  /*1020*/  FFMA R19, R14, R17, R14 ;  /* 0x000000110e137223 */ /* 0x000fc8000000000e */
[----:B------:R-:W-:-:S04]  /*1030*/  FFMA R14, R0, R19, RZ ;  /* 0x00000013000e7223 */ /* 0x000fc800000000ff */
[----:B------:R-:W-:-:S04]  /*1040*/  FFMA R17, R15, R14, R0 ;  /* 0x0000000e0f117223 */ /* 0x000fc80000000000 */
[----:B------:R-:W-:-:S04]  /*1050*/  FFMA R14, R19, R17, R14 ;  /* 0x00000011130e7223 */ /* 0x000fc8000000000e */
[----:B------:R-:W-:-:S04]  /*1060*/  FFMA R15, R15, R14, R0 ;  /* 0x0000000e0f0f7223 */ /* 0x000fc80000000000 */
[----:B------:R-:W-:-:S05]  /*1070*/  FFMA R0, R19, R15, R14 ;  /* 0x0000000f13007223 */ /* 0x000fca000000000e */
[----:B------:R-:W-:-:S04]  /*1080*/  SHF.R.U32.HI R11, RZ, 0x17, R0 ;  /* 0x00000017ff0b7819 */ /* 0x000fc80000011600 */
[----:B------:R-:W-:-:S05]  /*1090*/  LOP3.LUT R11, R11, 0xff, RZ, 0xc0, !PT ;  /* 0x000000ff0b0b7812 */ /* 0x000fca00078ec0ff */
[----:B------:R-:W-:-:S04]  /*10a0*/  IMAD.IADD R13, R11, 0x1, R12 ;  /* 0x000000010b0d7824 */ /* 0x000fc800078e020c */
[----:B------:R-:W-:-:S05]  /*10b0*/  VIADD R9, R13, 0xffffffff ;  /* 0xffffffff0d097836 */ /* 0x000fca0000000000 */
[----:B------:R-:W-:-:S13]  /*10c0*/  ISETP.GE.U32.AND P0, PT, R9, 0xfe, PT ;  /* 0x000000fe0900780c */ /* 0x000fda0003f06070 */
[----:B------:R-:W-:Y:S05]  /*10d0*/  @!P0 BRA `(.L_x_19) ;  /* 0x0000000000808947 */ /* 0x000fea0003800000 */
[----:B------:R-:W-:-:S13]  /*10e0*/  ISETP.GT.AND P0, PT, R13, 0xfe, PT ;  /* 0x000000fe0d00780c */ /* 0x000fda0003f04270 */
[----:B------:R-:W-:Y:S05]  /*10f0*/  @P0 BRA `(.L_x_20) ;  /* 0x00000000006c0947 */ /* 0x000fea0003800000 */
[----:B------:R-:W-:-:S13]  /*1100*/  ISETP.GE.AND P0, PT, R13, 0x1, PT ;  /* 0x000000010d00780c */ /* 0x000fda0003f06270 */
[----:B------:R-:W-:Y:S05]  /*1110*/  @P0 BRA `(.L_x_21) ;  /* 0x0000000000740947 */ /* 0x000fea0003800000 */
[----:B------:R-:W-:Y:S02]  /*1120*/  ISETP.GE.AND P0, PT, R13, -0x18, PT ;  /* 0xffffffe80d00780c */ /* 0x000fe40003f06270 */
[----:B------:R-:W-:-:S11]  /*1130*/  LOP3.LUT R0, R0, 0x80000000, RZ, 0xc0, !PT ;  /* 0x8000000000007812 */ /* 0x000fd600078ec0ff */
[----:B------:R-:W-:Y:S05]  /*1140*/  @!P0 BRA `(.L_x_21) ;  /* 0x0000000000688947 */ /* 0x000fea0003800000 */
[CCC-:B------:R-:W-:Y:S01]  /*1150*/  FFMA.RZ R9, R19.reuse, R15.reuse, R14.reuse ;  /* 0x0000000f13097223 */ /* 0x1c0fe2000000c00e */
[-CC-:B------:R-:W-:Y:S01]  /*1160*/  FFMA.RM R12, R19, R15.reuse, R14.reuse ;  /* 0x0000000f130c7223 */ /* 0x180fe2000000400e */
[C---:B------:R-:W-:Y:S02]  /*1170*/  ISETP.NE.AND P2, PT, R13.reuse, RZ, PT ;  /* 0x000000ff0d00720c */ /* 0x040fe40003f45270 */
[----:B------:R-:W-:Y:S02]  /*1180*/  ISETP.NE.AND P1, PT, R13, RZ, PT ;  /* 0x000000ff0d00720c */ /* 0x000fe40003f25270 */
[----:B------:R-:W-:Y:S01]  /*1190*/  LOP3.LUT R11, R9, 0x7fffff, RZ, 0xc0, !PT ;  /* 0x007fffff090b7812 */ /* 0x000fe200078ec0ff */
[----:B------:R-:W-:Y:S01]  /*11a0*/  FFMA.RP R9, R19, R15, R14 ;  /* 0x0000000f13097223 */ /* 0x000fe2000000800e */
[----:B------:R-:W-:Y:S02]  /*11b0*/  VIADD R14, R13, 0x20 ;  /* 0x000000200d0e7836 */ /* 0x000fe40000000000 */
[----:B------:R-:W-:Y:S01]  /*11c0*/  LOP3.LUT R11, R11, 0x800000, RZ, 0xfc, !PT ;  /* 0x008000000b0b7812 */ /* 0x000fe200078efcff */
[----:B------:R-:W-:Y:S01]  /*11d0*/  IMAD.MOV R13, RZ, RZ, -R13 ;  /* 0x000000ffff0d7224 */ /* 0x000fe200078e0a0d */
[----:B------:R-:W-:-:S02]  /*11e0*/  FSETP.NEU.FTZ.AND P0, PT, R9, R12, PT ;  /* 0x0000000c0900720b */ /* 0x000fc40003f1d000 */
[----:B------:R-:W-:Y:S02]  /*11f0*/  SHF.L.U32 R14, R11, R14, RZ ;  /* 0x0000000e0b0e7219 */ /* 0x000fe400000006ff */
[----:B------:R-:W-:Y:S02]  /*1200*/  SEL R12, R13, RZ, P2 ;  /* 0x000000ff0d0c7207 */ /* 0x000fe40001000000 */
[----:B------:R-:W-:Y:S02]  /*1210*/  ISETP.NE.AND P1, PT, R14, RZ, P1 ;  /* 0x000000ff0e00720c */ /* 0x000fe40000f25270 */
[----:B------:R-:W-:Y:S02]  /*1220*/  SHF.R.U32.HI R12, RZ, R12, R11 ;  /* 0x0000000cff0c7219 */ /* 0x000fe4000001160b */
[----:B------:R-:W-:Y:S02]  /*1230*/  PLOP3.LUT P0, PT, P0, P1, PT, 0xf8, 0x8f ;  /* 0x00000000008f781c */ /* 0x000fe40000703f70 */
[----:B------:R-:W-:-:S02]  /*1240*/  SHF.R.U32.HI R14, RZ, 0x1, R12 ;  /* 0x00000001ff0e7819 */ /* 0x000fc4000001160c */
[----:B------:R-:W-:-:S04]  /*1250*/  SEL R9, RZ, 0x1, !P0 ;  /* 0x00000001ff097807 */ /* 0x000fc80004000000 */
[----:B------:R-:W-:-:S04]  /*1260*/  LOP3.LUT R9, R9, 0x1, R14, 0xf8, !PT ;  /* 0x0000000109097812 */ /* 0x000fc800078ef80e */
[----:B------:R-:W-:-:S05]  /*1270*/  LOP3.LUT R9, R9, R12, RZ, 0xc0, !PT ;  /* 0x0000000c09097212 */ /* 0x000fca00078ec0ff */
[----:B------:R-:W-:-:S05]  /*1280*/  IMAD.IADD R9, R14, 0x1, R9 ;  /* 0x000000010e097824 */ /* 0x000fca00078e0209 */
[----:B------:R-:W-:Y:S01]  /*1290*/  LOP3.LUT R0, R9, R0, RZ, 0xfc, !PT ;  /* 0x0000000009007212 */ /* 0x000fe200078efcff */
[----:B------:R-:W-:Y:S06]  /*12a0*/  BRA `(.L_x_21) ;  /* 0x0000000000107947 */ /* 0x000fec0003800000 */
.L_x_20:
[----:B------:R-:W-:-:S04]  /*12b0*/  LOP3.LUT R0, R0, 0x80000000, RZ, 0xc0, !PT ;  /* 0x8000000000007812 */ /* 0x000fc800078ec0ff */
[----:B------:R-:W-:Y:S01]  /*12c0*/  LOP3.LUT R0, R0, 0x7f800000, RZ, 0xfc, !PT ;  /* 0x7f80000000007812 */ /* 0x000fe200078efcff */
[----:B------:R-:W-:Y:S06]  /*12d0*/  BRA `(.L_x_21) ;  /* 0x0000000000047947 */ /* 0x000fec0003800000 */
.L_x_19:
[----:B------:R-:W-:-:S07]  /*12e0*/  IMAD R0, R12, 0x800000, R0 ;  /* 0x008000000c007824 */ /* 0x000fce00078e0200 */
.L_x_21:
[----:B------:R-:W-:Y:S05]  /*12f0*/  BSYNC.RECONVERGENT B3 ;  /* 0x0000000000037941 */ /* 0x000fea0003800200 */
.L_x_18:
[----:B------:R-:W-:Y:S05]  /*1300*/  BRA `(.L_x_22) ;  /* 0x0000000000207947 */ /* 0x000fea0003800000 */
.L_x_17:
[----:B------:R-:W-:-:S04]  /*1310*/  LOP3.LUT R0, R13, 0x80000000, R0, 0x48, !PT ;  /* 0x800000000d007812 */ /* 0x000fc800078e4800 */
[----:B------:R-:W-:Y:S01]  /*1320*/  LOP3.LUT R0, R0, 0x7f800000, RZ, 0xfc, !PT ;  /* 0x7f80000000007812 */ /* 0x000fe200078efcff */
[----:B------:R-:W-:Y:S06]  /*1330*/  BRA `(.L_x_22) ;  /* 0x0000000000147947 */ /* 0x000fec0003800000 */
.L_x_16:
[----:B------:R-:W-:Y:S01]  /*1340*/  LOP3.LUT R0, R13, 0x80000000, R0, 0x48, !PT ;  /* 0x800000000d007812 */ /* 0x000fe200078e4800 */
[----:B------:R-:W-:Y:S06]  /*1350*/  BRA `(.L_x_22) ;  /* 0x00000000000c7947 */ /* 0x000fec0003800000 */
.L_x_15:
[----:B------:R-:W0:Y:S01]  /*1360*/  MUFU.RSQ R0, -QNAN ;  /* 0xffc0000000007908 */ /* 0x000e220000001400 */
[----:B------:R-:W-:Y:S05]  /*1370*/  BRA `(.L_x_22) ;  /* 0x0000000000047947 */ /* 0x000fea0003800000 */
.L_x_14:
[----:B------:R-:W-:-:S07]  /*1380*/  FADD.FTZ R0, R0, R3 ;  /* 0x0000000300007221 */ /* 0x000fce0000010000 */
.L_x_22:
[----:B------:R-:W-:Y:S05]  /*1390*/  BSYNC.RECONVERGENT B2 ;  /* 0x0000000000027941 */ /* 0x000fea0003800200 */
.L_x_12:
[----:B------:R-:W-:-:S04]  /*13a0*/  IMAD.MOV.U32 R11, RZ, RZ, 0x0 ;  /* 0x00000000ff0b7424 */ /* 0x000fc800078e00ff */
[----:B0-----:R-:W-:Y:S05]  /*13b0*/  RET.REL.NODEC R10 `(coppock_many_series_one_param_f32) ;  /* 0xffffffec0a107950 */ /* 0x001fea0003c3ffff */
.L_x_23:
[----:B------:R-:W-:-:S00]  /*13c0*/  BRA `(.L_x_23) ;  /* 0xfffffffc00fc7947 */ /* 0x000fc0000383ffff */
[----:B------:R-:W-:-:S00]  /*13d0*/  NOP ;  /* 0x0000000000007918 */ /* 0x000fc00000000000 */
        /* <DEDUP_REMOVED lines=10> */
.L_x_41:


//--------------------- .text.coppock_batch_f32   --------------------------
	.section	.text.coppock_batch_f32,"ax",@progbits
	.align	128
        .global         coppock_batch_f32
        .type           coppock_batch_f32,@function
        .size           coppock_batch_f32,(.L_x_42 - coppock_batch_f32)
        .other          coppock_batch_f32,@"STO_CUDA_ENTRY STV_DEFAULT"
coppock_batch_f32:
.text.coppock_batch_f32:
[----:B------:R-:W-:Y:S01]  /*0000*/  LDC R1, c[0x0][0x37c] ;  /* 0x0000df00ff017b82 */ /* 0x000fe20000000800 */
[----:B------:R-:W0:Y:S07]  /*0010*/  S2R R0, SR_TID.X ;  /* 0x0000000000007919 */ /* 0x000e2e0000002100 */
[----:B------:R-:W0:Y:S01]  /*0020*/  S2UR UR4, SR_CTAID.X ;  /* 0x00000000000479c3 */ /* 0x000e220000002500 */
[----:B------:R-:W1:Y:S01]  /*0030*/  LDCU UR5, c[0x0][0x3b0] ;  /* 0x00007600ff0577ac */ /* 0x000e620008000800 */
[----:B------:R-:W1:Y:S01]  /*0040*/  S2R R15, SR_CTAID.Y ;  /* 0x00000000000f7919 */ /* 0x000e620000002600 */
[----:B------:R-:W2:Y:S05]  /*0050*/  LDCU UR7, c[0x0][0x390] ;  /* 0x00007200ff0777ac */ /* 0x000eaa0008000800 */
[----:B------:R-:W0:Y:S02]  /*0060*/  LDC R11, c[0x0][0x360] ;  /* 0x0000d800ff0b7b82 */ /* 0x000e240000000800 */
[----:B0-----:R-:W-:Y:S01]  /*0070*/  IMAD R11, R11, UR4, R0 ;  /* 0x000000040b0b7c24 */ /* 0x001fe2000f8e0200 */
[----:B-1----:R-:W-:-:S04]  /*0080*/  ISETP.GE.AND P0, PT, R15, UR5, PT ;  /* 0x000000050f007c0c */ /* 0x002fc8000bf06270 */
[----:B--2---:R-:W-:-:S13]  /*0090*/  ISETP.GE.OR P0, PT, R11, UR7, P0 ;  /* 0x000000070b007c0c */ /* 0x004fda0008706670 */
[----:B------:R-:W-:Y:S05]  /*00a0*/  @P0 EXIT ;  /* 0x000000000000094d */ /* 0x000fea0003800000 */
[----:B------:R-:W0:Y:S01]  /*00b0*/  LDC.64 R2, c[0x0][0x398] ;  /* 0x0000e600ff027b82 */ /* 0x000e220000000a00 */
[----:B------:R-:W1:Y:S01]  /*00c0*/  LDCU.64 UR4, c[0x0][0x358] ;  /* 0x00006b00ff0477ac */ /* 0x000e620008000a00 */
[----:B------:R-:W2:Y:S06]  /*00d0*/  LDCU UR8, c[0x0][0x394] ;  /* 0x00007280ff0877ac */ /* 0x000eac0008000800 */
[----:B------:R-:W3:Y:S08]  /*00e0*/  LDC.64 R4, c[0x0][0x3a0] ;  /* 0x0000e800ff047b82 */ /* 0x000ef00000000a00 */
[----:B------:R-:W4:Y:S01]  /*00f0*/  LDC.64 R6, c[0x0][0x3a8] ;  /* 0x0000ea00ff067b82 */ /* 0x000f220000000a00 */
[----:B0-----:R-:W-:-:S07]  /*0100*/  IMAD.WIDE.U32 R2, R15, 0x4, R2 ;  /* 0x000000040f027825 */ /* 0x001fce00078e0002 */
[----:B------:R-:W0:Y:S01]  /*0110*/  LDC.64 R16, c[0x0][0x3b8] ;  /* 0x0000ee00ff107b82 */ /* 0x000e220000000a00 */
[----:B-1----:R-:W5:Y:S01]  /*0120*/  LDG.E.CONSTANT R0, desc[UR4][R2.64] ;  /* 0x0000000402007981 */ /* 0x002f62000c1e9900 */
[----:B---3--:R-:W-:-:S05]  /*0130*/  IMAD.WIDE.U32 R4, R15, 0x4, R4 ;  /* 0x000000040f047825 */ /* 0x008fca00078e0004 */
[----:B------:R-:W5:Y:S01]  /*0140*/  LDG.E.CONSTANT R13, desc[UR4][R4.64] ;  /* 0x00000004040d7981 */ /* 0x000f62000c1e9900 */
[----:B----4-:R-:W-:-:S05]  /*0150*/  IMAD.WIDE.U32 R6, R15, 0x4, R6 ;  /* 0x000000040f067825 */ /* 0x010fca00078e0006 */
[----:B------:R-:W2:Y:S01]  /*0160*/  LDG.E.CONSTANT R10, desc[UR4][R6.64] ;  /* 0x00000004060a7981 */ /* 0x000ea2000c1e9900 */
[----:B------:R-:W-:Y:S01]  /*0170*/  USHF.R.S32.HI UR6, URZ, 0x1f, UR7 ;  /* 0x0000001fff067899 */ /* 0x000fe20008011407 */
[----:B-----5:R-:W-:-:S04]  /*0180*/  VIMNMX R9, PT, PT, R0, R13, !PT ;  /* 0x0000000d00097248 */ /* 0x020fc80007fe0100 */
[----:B--2---:R-:W-:-:S05]  /*0190*/  IADD3 R9, PT, PT, R10, UR8, R9 ;  /* 0x000000080a097c10 */ /* 0x004fca000fffe009 */
[----:B------:R-:W-:Y:S02]  /*01a0*/  VIADD R12, R9, 0xffffffff ;  /* 0xffffffff090c7836 */ /* 0x000fe40000000000 */
[----:B------:R-:W-:-:S03]  /*01b0*/  IMAD.WIDE.U32 R8, R15, UR7, RZ ;  /* 0x000000070f087c25 */ /* 0x000fc6000f8e00ff */
[----:B------:R-:W-:Y:S01]  /*01c0*/  ISETP.GE.AND P0, PT, R11, R12, PT ;  /* 0x0000000c0b00720c */ /* 0x000fe20003f06270 */
[----:B------:R-:W-:Y:S01]  /*01d0*/  IMAD R15, R15, UR6, RZ ;  /* 0x000000060f0f7c24 */ /* 0x000fe2000f8e02ff */
[----:B0-----:R-:W-:-:S03]  /*01e0*/  LEA R4, P1, R8, R16, 0x2 ;  /* 0x0000001008047211 */ /* 0x001fc600078210ff */
[----:B------:R-:W-:-:S05]  /*01f0*/  IMAD.IADD R2, R9, 0x1, R15 ;  /* 0x0000000109027824 */ /* 0x000fca00078e020f */
[----:B------:R-:W-:-:S03]  /*0200*/  LEA.HI.X R5, R8, R17, R2, 0x2, P1 ;  /* 0x0000001108057211 */ /* 0x000fc600008f1402 */
[----:B------:R-:W-:Y:S02]  /*0210*/  @!P0 IMAD.MOV.U32 R7, RZ, RZ, 0x7fffffff ;  /* 0x7fffffffff078424 */ /* 0x000fe400078e00ff */
[----:B------:R-:W-:-:S05]  /*0220*/  @!P0 IMAD.WIDE R2, R11, 0x4, R4 ;  /* 0x000000040b028825 */ /* 0x000fca00078e0204 */
[----:B------:R0:W-:Y:S01]  /*0230*/  @!P0 STG.E desc[UR4][R2.64], R7 ;  /* 0x0000000702008986 */ /* 0x0001e2000c101904 */
[----:B------:R-:W-:Y:S05]  /*0240*/  @!P0 EXIT ;  /* 0x000000000000894d */ /* 0x000fea0003800000 */
[----:B------:R-:W-:Y:S01]  /*0250*/  ISETP.GE.AND P0, PT, R10, 0x1, PT ;  /* 0x000000010a00780c */ /* 0x000fe20003f06270 */
[----:B------:R-:W-:Y:S01]  /*0260*/  BSSY.RECONVERGENT B0, `(.L_x_24) ;  /* 0x0000044000007945 */ /* 0x000fe20003800200 */
[----:B------:R-:W-:-:S11]  /*0270*/  IMAD.MOV.U32 R15, RZ, RZ, RZ ;  /* 0x000000ffff0f7224 */ /* 0x000fd600078e00ff */
[----:B------:R-:W-:Y:S05]  /*0280*/  @!P0 BRA `(.L_x_25) ;  /* 0x0000000000b88947 */ /* 0x000fea0003800000 */
[----:B0-----:R-:W0:Y:S01]  /*0290*/  LDC.64 R2, c[0x0][0x380] ;  /* 0x0000e000ff027b82 */ /* 0x001e220000000a00 */
[----:B------:R-:W-:Y:S01]  /*02a0*/  SHF.R.S32.HI R12, RZ, 0x1f, R13 ;  /* 0x0000001fff0c7819 */ /* 0x000fe2000001140d */
[----:B------:R-:W-:Y:S01]  /*02b0*/  IMAD.IADD R16, R11, 0x1, -R10 ;  /* 0x000000010b107824 */ /* 0x000fe200078e0a0a */
[----:B------:R-:W-:Y:S01]  /*02c0*/  SHF.R.S32.HI R14, RZ, 0x1f, R0 ;  /* 0x0000001fff0e7819 */ /* 0x000fe20000011400 */
[----:B------:R-:W-:Y:S01]  /*02d0*/  IMAD.MOV.U32 R15, RZ, RZ, RZ ;  /* 0x000000ffff0f7224 */ /* 0x000fe200078e00ff */
[----:B------:R-:W1:Y:S01]  /*02e0*/  LDCU.64 UR6, c[0x0][0x380] ;  /* 0x00007000ff0677ac */ /* 0x000e620008000a00 */
[----:B------:R-:W-:Y:S01]  /*02f0*/  IMAD.MOV.U32 R17, RZ, RZ, 0x1 ;  /* 0x00000001ff117424 */ /* 0x000fe200078e00ff */
[----:B------:R-:W2:Y:S06]  /*0300*/  LDCU.64 UR8, c[0x0][0x388] ;  /* 0x00007100ff0877ac */ /* 0x000eac0008000a00 */
.L_x_27:
[----:B0-----:R-:W-:-:S05]  /*0310*/  IMAD.WIDE R6, R16, 0x4, R2 ;  /* 0x0000000410067825 */ /* 0x001fca00078e0202 */
[----:B------:R-:W3:Y:S01]  /*0320*/  LDG.E.CONSTANT R18, desc[UR4][R6.64+0x4] ;  /* 0x0000040406127981 */ /* 0x000ee2000c1e9900 */
[-C--:B------:R-:W-:Y:S01]  /*0330*/  IADD3 R8, P1, PT, -R0, R16.reuse, RZ ;  /* 0x0000001000087210 */ /* 0x080fe20007f3e1ff */
[----:B------:R-:W-:Y:S01]  /*0340*/  IMAD.MOV.U32 R19, RZ, RZ, 0x7fffffff ;  /* 0x7fffffffff137424 */ /* 0x000fe200078e00ff */
[----:B------:R-:W-:Y:S02]  /*0350*/  SHF.R.S32.HI R9, RZ, 0x1f, R16 ;  /* 0x0000001fff097819 */ /* 0x000fe40000011410 */
[----:B------:R-:W-:-:S03]  /*0360*/  IADD3 R20, P2, PT, -R13, R16, RZ ;  /* 0x000000100d147210 */ /* 0x000fc60007f5e1ff */
[C---:B------:R-:W-:Y:S02]  /*0370*/  IMAD.X R23, R9.reuse, 0x1, ~R14, P1 ;  /* 0x0000000109177824 */ /* 0x040fe400008e0e0e */
[----:B------:R-:W-:Y:S01]  /*0380*/  IMAD.X R9, R9, 0x1, ~R12, P2 ;  /* 0x0000000109097824 */ /* 0x000fe200010e0e0c */
[----:B---3--:R-:W-:-:S13]  /*0390*/  FSETP.NAN.AND P0, PT, |R18|, |R18|, PT ;  /* 0x400000121200720b */ /* 0x008fda0003f08200 */
[----:B------:R-:W-:Y:S05]  /*03a0*/  @P0 BRA `(.L_x_26) ;  /* 0x0000000000bc0947 */ /* 0x000fea0003800000 */
[C---:B------:R-:W-:Y:S01]  /*03b0*/  IMAD.SHL.U32 R21, R20.reuse, 0x4, RZ ;  /* 0x0000000414157824 */ /* 0x040fe200078e00ff */
[----:B------:R-:W-:Y:S01]  /*03c0*/  SHF.L.U64.HI R20, R20, 0x2, R9 ;  /* 0x0000000214147819 */ /* 0x000fe20000010209 */
[C---:B------:R-:W-:Y:S01]  /*03d0*/  IMAD.SHL.U32 R22, R8.reuse, 0x4, RZ ;  /* 0x0000000408167824 */ /* 0x040fe200078e00ff */
[----:B------:R-:W-:Y:S02]  /*03e0*/  SHF.L.U64.HI R23, R8, 0x2, R23 ;  /* 0x0000000208177819 */ /* 0x000fe40000010217 */
[----:B-1----:R-:W-:Y:S02]  /*03f0*/  IADD3 R6, P0, PT, R21, UR6, RZ ;  /* 0x0000000615067c10 */ /* 0x002fe4000ff1e0ff */
[----:B------:R-:W-:Y:S02]  /*0400*/  IADD3 R8, P1, PT, R22, UR6, RZ ;  /* 0x0000000616087c10 */ /* 0x000fe4000ff3e0ff */
[----:B------:R-:W-:Y:S02]  /*0410*/  IADD3.X R7, PT, PT, R20, UR7, RZ, P0, !PT ;  /* 0x0000000714077c10 */ /* 0x000fe400087fe4ff */
[----:B------:R-:W-:-:S03]  /*0420*/  IADD3.X R9, PT, PT, R23, UR7, RZ, P1, !PT ;  /* 0x0000000717097c10 */ /* 0x000fc60008ffe4ff */
[----:B------:R-:W3:Y:S04]  /*0430*/  LDG.E.CONSTANT R6, desc[UR4][R6.64+0x4] ;  /* 0x0000040406067981 */ /* 0x000ee8000c1e9900 */
[----:B------:R-:W4:Y:S01]  /*0440*/  LDG.E.CONSTANT R8, desc[UR4][R8.64+0x4] ;  /* 0x0000040408087981 */ /* 0x000f22000c1e9900 */
[----:B---3--:R-:W-:-:S04]  /*0450*/  FSETP.NAN.AND P0, PT, |R6|, |R6|, PT ;  /* 0x400000060600720b */ /* 0x008fc80003f08200 */
[----:B----4-:R-:W-:-:S13]  /*0460*/  FSETP.NAN.OR P0, PT, |R8|, |R8|, P0 ;  /* 0x400000080800720b */ /* 0x010fda0000708600 */
[----:B------:R-:W-:Y:S05]  /*0470*/  @P0 BRA `(.L_x_26) ;  /* 0x0000000000880947 */ /* 0x000fea0003800000 */
[----:B--2---:R-:W-:Y:S02]  /*0480*/  IADD3 R8, P1, PT, R21, UR8, RZ ;  /* 0x0000000815087c10 */ /* 0x004fe4000ff3e0ff */
[----:B------:R-:W-:Y:S02]  /*0490*/  IADD3 R6, P0, PT, R22, UR8, RZ ;  /* 0x0000000816067c10 */ /* 0x000fe4000ff1e0ff */
[----:B------:R-:W-:Y:S02]  /*04a0*/  IADD3.X R9, PT, PT, R20, UR9, RZ, P1, !PT ;  /* 0x0000000914097c10 */ /* 0x000fe40008ffe4ff */
[----:B------:R-:W-:-:S04]  /*04b0*/  IADD3.X R7, PT, PT, R23, UR9, RZ, P0, !PT ;  /* 0x0000000917077c10 */ /* 0x000fc800087fe4ff */
[----:B------:R-:W2:Y:S04]  /*04c0*/  LDG.E.CONSTANT R9, desc[UR4][R8.64+0x4] ;  /* 0x0000040408097981 */ /* 0x000ea8000c1e9900 */
[----:B------:R-:W2:Y:S01]  /*04d0*/  LDG.E.CONSTANT R6, desc[UR4][R6.64+0x4] ;  /* 0x0000040406067981 */ /* 0x000ea2000c1e9900 */
[----:B------:R-:W-:-:S05]  /*04e0*/  VIADD R16, R16, 0x1 ;  /* 0x0000000110107836 */ /* 0x000fca0000000000 */
[----:B------:R-:W-:Y:S02]  /*04f0*/  ISETP.GE.AND P0, PT, R16, R11, PT ;  /* 0x0000000b1000720c */ /* 0x000fe40003f06270 */
[----:B------:R-:W-:Y:S01]  /*0500*/  I2FP.F32.U32 R20, R17 ;  /* 0x0000001100147245 */ /* 0x000fe20000201000 */
[----:B------:R-:W-:Y:S02]  /*0510*/  VIADD R17, R17, 0x1 ;  /* 0x0000000111117836 */ /* 0x000fe40000000000 */
[----:B--2---:R-:W-:-:S04]  /*0520*/  FADD R19, R6, R9 ;  /* 0x0000000906137221 */ /* 0x004fc80000000000 */
[----:B------:R-:W-:-:S04]  /*0530*/  FFMA R19, R18, R19, -2 ;  /* 0xc000000012137423 */ /* 0x000fc80000000013 */
[----:B------:R-:W-:-:S04]  /*0540*/  FMUL R18, R19, 100 ;  /* 0x42c8000013127820 */ /* 0x000fc80000400000 */
[----:B------:R-:W-:Y:S01]  /*0550*/  FFMA R15, R18, R20, R15 ;  /* 0x00000014120f7223 */ /* 0x000fe2000000000f */
[----:B------:R-:W-:Y:S06]  /*0560*/  @!P0 BRA `(.L_x_27) ;  /* 0xfffffffc00688947 */ /* 0x000fec000383ffff */
.L_x_25:
[----:B------:R-:W-:Y:S01]  /*0570*/  VIADD R0, R10, 0x1 ;  /* 0x000000010a007836 */ /* 0x000fe20000000000 */
[----:B------:R-:W-:Y:S01]  /*0580*/  I2FP.F32.S32 R10, R10 ;  /* 0x0000000a000a7245 */ /* 0x000fe20000201400 */
[----:B------:R-:W-:Y:S03]  /*0590*/  BSSY.RECONVERGENT B1, `(.L_x_26) ;  /* 0x0000010000017945 */ /* 0x000fe60003800200 */
[----:B------:R-:W-:Y:S01]  /*05a0*/  I2FP.F32.S32 R0, R0 ;  /* 0x0000000000007245 */ /* 0x000fe20000201400 */
[----:B0-----:R-:W-:-:S04]  /*05b0*/  FMUL R3, R10, 0.5 ;  /* 0x3f0000000a037820 */ /* 0x001fc80000400000 */
[----:B------:R-:W-:-:S04]  /*05c0*/  FMUL R6, R0, R3 ;  /* 0x0000000300067220 */ /* 0x000fc80000400000 */
[----:B------:R-:W0:Y:S08]  /*05d0*/  MUFU.RCP R3, R6 ;  /* 0x0000000600037308 */ /* 0x000e300000001000 */
[----:B------:R-:W1:Y:S01]  /*05e0*/  FCHK P0, R15, R6 ;  /* 0x000000060f007302 */ /* 0x000e620000000000 */
[----:B0-----:R-:W-:-:S04]  /*05f0*/  FFMA R0, -R6, R3, 1 ;  /* 0x3f80000006007423 */ /* 0x001fc80000000103 */
[----:B------:R-:W-:-:S04]  /*0600*/  FFMA R0, R3, R0, R3 ;  /* 0x0000000003007223 */ /* 0x000fc80000000003 */
[----:B------:R-:W-:-:S04]  /*0610*/  FFMA R3, R0, R15, RZ ;  /* 0x0000000f00037223 */ /* 0x000fc800000000ff */
[----:B------:R-:W-:-:S04]  /*0620*/  FFMA R2, -R6, R3, R15 ;  /* 0x0000000306027223 */ /* 0x000fc8000000010f */
[----:B------:R-:W-:Y:S01]  /*0630*/  FFMA R19, R0, R2, R3 ;  /* 0x0000000200137223 */ /* 0x000fe20000000003 */
[----:B-1----:R-:W-:Y:S06]  /*0640*/  @!P0 BRA `(.L_x_28) ;  /* 0x0000000000108947 */ /* 0x002fec0003800000 */
[----:B------:R-:W-:Y:S01]  /*0650*/  IMAD.MOV.U32 R3, RZ, RZ, R15 ;  /* 0x000000ffff037224 */ /* 0x000fe200078e000f */
[----:B------:R-:W-:-:S07]  /*0660*/  MOV R2, 0x680 ;  /* 0x0000068000027802 */ /* 0x000fce0000000f00 */
[----:B------:R-:W-:Y:S05]  /*0670*/  CALL.REL.NOINC `($__internal_1_$__cuda_sm3x_div_rn_noftz_f32_slowpath) ;  /* 0x0000000000187944 */ /* 0x000fea0003c00000 */
[----:B------:R-:W-:-:S07]  /*0680*/  IMAD.MOV.U32 R19, RZ, RZ, R0 ;  /* 0x000000ffff137224 */ /* 0x000fce00078e0000 */
.L_x_28:
[----:B------:R-:W-:Y:S05]  /*0690*/  BSYNC.RECONVERGENT B1 ;  /* 0x0000000000017941 */ /* 0x000fea0003800200 */
.L_x_26:
[----:B-12---:R-:W-:Y:S05]  /*06a0*/  BSYNC.RECONVERGENT B0 ;  /* 0x0000000000007941 */ /* 0x006fea0003800200 */
.L_x_24:
[----:B------:R-:W-:-:S05]  /*06b0*/  IMAD.WIDE R4, R11, 0x4, R4 ;  /* 0x000000040b047825 */ /* 0x000fca00078e0204 */
[----:B------:R-:W-:Y:S01]  /*06c0*/  STG.E desc[UR4][R4.64], R19 ;  /* 0x0000001304007986 */ /* 0x000fe2000c101904 */
[----:B------:R-:W-:Y:S05]  /*06d0*/  EXIT ;  /* 0x000000000000794d */ /* 0x000fea0003800000 */
        .weak           $__internal_1_$__cuda_sm3x_div_rn_noftz_f32_slowpath
        .type           $__internal_1_$__cuda_sm3x_div_rn_noftz_f32_slowpath,@function
        .size           $__internal_1_$__cuda_sm3x_div_rn_noftz_f32_slowpath,(.L_x_42 - $__internal_1_$__cuda_sm3x_div_rn_noftz_f32_slowpath)
$__internal_1_$__cuda_sm3x_div_rn_noftz_f32_slowpath:
[----:B------:R-:W-:Y:S01]  /*06e0*/  SHF.R.U32.HI R7, RZ, 0x17, R6 ;  /* 0x00000017ff077819 */ /* 0x000fe20000011606 */
[----:B------:R-:W-:Y:S01]  /*06f0*/  BSSY.RECONVERGENT B2, `(.L_x_29) ;  /* 0x0000063000027945 */ /* 0x000fe20003800200 */
[----:B------:R-:W-:Y:S02]  /*0700*/  SHF.R.U32.HI R0, RZ, 0x17, R3 ;  /* 0x00000017ff007819 */ /* 0x000fe40000011603 */
        /* <DEDUP_REMOVED lines=8> */
[----:B------:R-:W-:Y:S01]  /*0790*/  FSETP.GTU.FTZ.AND P0, PT, |R3|, +INF , PT ;  /* 0x7f8000000300780b */ /* 0x000fe20003f1c200 */
[----:B------:R-:W-:Y:S01]  /*07a0*/  IMAD.MOV.U32 R0, RZ, RZ, R6 ;  /* 0x000000ffff007224 */ /* 0x000fe200078e0006 */
        /* <DEDUP_REMOVED lines=22> */
.L_x_30:
        /* <DEDUP_REMOVED lines=30> */
[C---:B------:R-:W-:Y:S02]  /*0af0*/  VIADD R8, R9.reuse, 0x20 ;  /* 0x0000002009087836 */ /* 0x040fe40000000000 */
[CCC-:B------:R-:W-:Y:S01]  /*0b00*/  FFMA.RM R6, R12.reuse, R10.reuse, R15.reuse ;  /* 0x0000000a0c067223 */ /* 0x1c0fe2000000400f */
[----:B------:R-:W-:Y:S02]  /*0b10*/  ISETP.NE.AND P2, PT, R9, RZ, PT ;  /* 0x000000ff0900720c */ /* 0x000fe40003f45270 */
[----:B------:R-:W-:Y:S01]  /*0b20*/  LOP3.LUT R7, R3, 0x7fffff, RZ, 0xc0, !PT ;  /* 0x007fffff03077812 */ /* 0x000fe200078ec0ff */
[----:B------:R-:W-:Y:S01]  /*0b30*/  FFMA.RP R3, R12, R10, R15 ;  /* 0x0000000a0c037223 */ /* 0x000fe2000000800f */
[----:B------:R-:W-:Y:S01]  /*0b40*/  ISETP.NE.AND P1, PT, R9, RZ, PT ;  /* 0x000000ff0900720c */ /* 0x000fe20003f25270 */
[----:B------:R-:W-:Y:S01]  /*0b50*/  IMAD.MOV R9, RZ, RZ, -R9 ;  /* 0x000000ffff097224 */ /* 0x000fe200078e0a09 */
[----:B------:R-:W-:-:S02]  /*0b60*/  LOP3.LUT R7, R7, 0x800000, RZ, 0xfc, !PT ;  /* 0x0080000007077812 */ /* 0x000fc400078efcff */
[----:B------:R-:W-:Y:S02]  /*0b70*/  FSETP.NEU.FTZ.AND P0, PT, R3, R6, PT ;  /* 0x000000060300720b */ /* 0x000fe40003f1d000 */
[----:B------:R-:W-:Y:S02]  /*0b80*/  SHF.L.U32 R8, R7, R8, RZ ;  /* 0x0000000807087219 */ /* 0x000fe400000006ff */
[----:B------:R-:W-:Y:S02]  /*0b90*/  SEL R6, R9, RZ, P2 ;  /* 0x000000ff09067207 */ /* 0x000fe40001000000 */
[----:B------:R-:W-:Y:S02]  /*0ba0*/  ISETP.NE.AND P1, PT, R8, RZ, P1 ;  /* 0x000000ff0800720c */ /* 0x000fe40000f25270 */
[----:B------:R-:W-:Y:S02]  /*0bb0*/  SHF.R.U32.HI R6, RZ, R6, R7 ;  /* 0x00000006ff067219 */ /* 0x000fe40000011607 */
[----:B------:R-:W-:-:S02]  /*0bc0*/  PLOP3.LUT P0, PT, P0, P1, PT, 0xf8, 0x8f ;  /* 0x00000000008f781c */ /* 0x000fc40000703f70 */
[----:B------:R-:W-:Y:S02]  /*0bd0*/  SHF.R.U32.HI R8, RZ, 0x1, R6 ;  /* 0x00000001ff087819 */ /* 0x000fe40000011606 */
[----:B------:R-:W-:-:S04]  /*0be0*/  SEL R3, RZ, 0x1, !P0 ;  /* 0x00000001ff037807 */ /* 0x000fc80004000000 */
[----:B------:R-:W-:-:S04]  /*0bf0*/  LOP3.LUT R3, R3, 0x1, R8, 0xf8, !PT ;  /* 0x0000000103037812 */ /* 0x000fc800078ef808 */
[----:B------:R-:W-:-:S05]  /*0c00*/  LOP3.LUT R3, R3, R6, RZ, 0xc0, !PT ;  /* 0x0000000603037212 */ /* 0x000fca00078ec0ff */
[----:B------:R-:W-:-:S05]  /*0c10*/  IMAD.IADD R3, R8, 0x1, R3 ;  /* 0x0000000108037824 */ /* 0x000fca00078e0203 */
[----:B------:R-:W-:Y:S01]  /*0c20*/  LOP3.LUT R0, R3, R0, RZ, 0xfc, !PT ;  /* 0x0000000003007212 */ /* 0x000fe200078efcff */
[----:B------:R-:W-:Y:S06]  /*0c30*/  BRA `(.L_x_38) ;  /* 0x0000000000107947 */ /* 0x000fec0003800000 */
.L_x_37:
[----:B------:R-:W-:-:S04]  /*0c40*/  LOP3.LUT R0, R0, 0x80000000, RZ, 0xc0, !PT ;  /* 0x8000000000007812 */ /* 0x000fc800078ec0ff */
[----:B------:R-:W-:Y:S01]  /*0c50*/  LOP3.LUT R0, R0, 0x7f800000, RZ, 0xfc, !PT ;  /* 0x7f80000000007812 */ /* 0x000fe200078efcff */
[----:B------:R-:W-:Y:S06]  /*0c60*/  BRA `(.L_x_38) ;  /* 0x0000000000047947 */ /* 0x000fec0003800000 */
.L_x_36:
[----:B------:R-:W-:-:S07]  /*0c70*/  IMAD R0, R7, 0x800000, R0 ;  /* 0x0080000007007824 */ /* 0x000fce00078e0200 */
.L_x_38:
[----:B------:R-:W-:Y:S05]  /*0c80*/  BSYNC.RECONVERGENT B3 ;  /* 0x0000000000037941 */ /* 0x000fea0003800200 */
.L_x_35:
[----:B------:R-:W-:Y:S05]  /*0c90*/  BRA `(.L_x_39) ;  /* 0x0000000000207947 */ /* 0x000fea0003800000 */
.L_x_34:
[----:B------:R-:W-:-:S04]  /*0ca0*/  LOP3.LUT R0, R6, 0x80000000, R3, 0x48, !PT ;  /* 0x8000000006007812 */ /* 0x000fc800078e4803 */
[----:B------:R-:W-:Y:S01]  /*0cb0*/  LOP3.LUT R0, R0, 0x7f800000, RZ, 0xfc, !PT ;  /* 0x7f80000000007812 */ /* 0x000fe200078efcff */
[----:B------:R-:W-:Y:S06]  /*0cc0*/  BRA `(.L_x_39) ;  /* 0x0000000000147947 */ /* 0x000fec0003800000 */
.L_x_33:
[----:B------:R-:W-:Y:S01]  /*0cd0*/  LOP3.LUT R0, R6, 0x80000000, R3, 0x48, !PT ;  /* 0x8000000006007812 */ /* 0x000fe200078e4803 */
[----:B------:R-:W-:Y:S06]  /*0ce0*/  BRA `(.L_x_39) ;  /* 0x00000000000c7947 */ /* 0x000fec0003800000 */
.L_x_32:
[----:B------:R-:W0:Y:S01]  /*0cf0*/  MUFU.RSQ R0, -QNAN ;  /* 0xffc0000000007908 */ /* 0x000e220000001400 */
[----:B------:R-:W-:Y:S05]  /*0d00*/  BRA `(.L_x_39) ;  /* 0x0000000000047947 */ /* 0x000fea0003800000 */
.L_x_31:
[----:B------:R-:W-:-:S07]  /*0d10*/  FADD.FTZ R0, R3, R0 ;  /* 0x0000000003007221 */ /* 0x000fce0000010000 */
.L_x_39:
[----:B------:R-:W-:Y:S05]  /*0d20*/  BSYNC.RECONVERGENT B2 ;  /* 0x0000000000027941 */ /* 0x000fea0003800200 */
.L_x_29:
[----:B------:R-:W-:-:S04]  /*0d30*/  IMAD.MOV.U32 R3, RZ, RZ, 0x0 ;  /* 0x00000000ff037424 */ /* 0x000fc800078e00ff */
[----:B0-----:R-:W-:Y:S05]  /*0d40*/  RET.REL.NODEC R2 `(coppock_batch_f32) ;  /* 0xfffffff002ac7950 */ /* 0x001fea0003c3ffff */
.L_x_40:
        /* <DEDUP_REMOVED lines=11> */
.L_x_42:


//--------------------- .nv.shared.reserved.0     --------------------------
	.section	.nv.shared.reserved.0,"aw",@nobits
	.weak		__nv_reservedSMEM_offset_0_alias
	.size		__nv_reservedSMEM_offset_0_alias, 0, 64
	.other		__nv_reservedSMEM_offset_0_alias,@"STO_CUDA_RESERVED_SHARED STV_DEFAULT"
__nv_reservedSMEM_offset_0_alias:
	.zero		0
	.zero		64


//--------------------- .nv.constant0.coppock_many_series_one_param_f32 --------------------------
	.section	.nv.constant0.coppock_many_series_one_param_f32,"a",@progbits
	.sectionflags	@""
	.align	4
.nv.constant0.coppock_many_series_one_param_f32:
	.zero		952


//--------------------- .nv.constant0.coppock_batch_f32 --------------------------
	.section	.nv.constant0.coppock_batch_f32,"a",@progbits
	.sectionflags	@""
	.align	4
.nv.constant0.coppock_batch_f32:
	.zero		960


//--------------------- SYMBOLS --------------------------

	.type		.nv.reservedSmem.offset0,@object
	.size		.nv.reservedSmem.offset0,0x4
